	.target	sm_90a

	.elftype	@"ET_EXEC"


//--------------------- .note.nv.tkinfo           --------------------------
	.section	.note.nv.tkinfo,"",@"SHT_NOTE"
	.sectionflags	@"SHF_NOTE_NV_TKINFO"
	.tkinfo
        /*0018*/ 	.word	0x00000002
        /*0030*/ 	.string	""
        /*0030*/ 	.string	"ptxas"
        /*0030*/ 	.string	"Cuda compilation tools, release 13.0, V13.0.88"
        /*0030*/ 	.string	"Build cuda_13.0.r13.0/compiler.36424714_0"
        /*0030*/ 	.string	"-arch sm_90a -m 64 "



//--------------------- .note.nv.cuinfo           --------------------------
	.section	.note.nv.cuinfo,"",@"SHT_NOTE"
	.sectionflags	@"SHF_NOTE_NV_CUINFO"
        /*0018*/ 	.short	0x0002
        /*001a*/ 	.short	0x005a
        /*001c*/ 	.short	0x0082
	.zero		2


//--------------------- .nv.info                  --------------------------
	.section	.nv.info,"",@"SHT_CUDA_INFO"
	.align	4


	//----- nvinfo : EIATTR_REGCOUNT
	.align		4
        /*0000*/ 	.byte	0x04, 0x2f
        /*0002*/ 	.short	(.L_15 - .L_14)
	.align		4
.L_14:
        /*0004*/ 	.word	index@(_ZN7cutlass13device_kernelINS_4gemm6kernel13GemmUniversalIN4cute5tupleIJiiiiEEENS1_10collective13CollectiveMmaINS1_34MainloopSm90TmaGmmaWarpSpecializedILi50ENS5_IJNS4_1CILi2EEENSA_ILi1EEESC_EEENS1_32KernelTmaWarpSpecializedPingpongEEENS5_IJNSA_ILi64EEENSA_ILi8EEESG_EEEaNS5_IJlSC_lEEEaSJ_NS4_8TiledMMAINS4_8MMA_AtomIJNS4_4SM904GMMA25MMA_64x8x32_S32S8S8_SS_TNEEEENS4_6LayoutINS5_IJSC_SC_SC_EEENS5_IJNSA_ILi0EEESS_SS_EEEEENS5_IJNS4_10UnderscoreESV_SV_EEEEENS4_13SM90_TMA_LOADENS4_14ComposedLayoutINS4_7SwizzleILi2ELi4ELi3EEENS4_18smem_ptr_flag_bitsILi8EEENSQ_INS5_IJSH_SG_EEENS5_IJSG_SC_EEEEEEEvNS4_8identityENS4_23SM90_TMA_LOAD_MULTICASTES17_vS18_EENS_8epilogue10collective6detail29Sm90TmaWarpSpecializedAdapterINS1C_15DefaultEpilogueIaSJ_SJ_NS1B_6thread17LinearCombinationIaLi1EiiLNS1G_9ScaleType4KindE0ELNS_15FloatRoundStyleE2EaEENS1_15EpilogueDefaultEEEEEvvEEEEvNT_6ParamsE)
        /*0008*/ 	.word	0x000000a8


	//----- nvinfo : EIATTR_FRAME_SIZE
	.align		4
.L_15:
        /*000c*/ 	.byte	0x04, 0x11
        /*000e*/ 	.short	(.L_17 - .L_16)
	.align		4
.L_16:
        /*0010*/ 	.word	index@(_ZN7cutlass13device_kernelINS_4gemm6kernel13GemmUniversalIN4cute5tupleIJiiiiEEENS1_10collective13CollectiveMmaINS1_34MainloopSm90TmaGmmaWarpSpecializedILi50ENS5_IJNS4_1CILi2EEENSA_ILi1EEESC_EEENS1_32KernelTmaWarpSpecializedPingpongEEENS5_IJNSA_ILi64EEENSA_ILi8EEESG_EEEaNS5_IJlSC_lEEEaSJ_NS4_8TiledMMAINS4_8MMA_AtomIJNS4_4SM904GMMA25MMA_64x8x32_S32S8S8_SS_TNEEEENS4_6LayoutINS5_IJSC_SC_SC_EEENS5_IJNSA_ILi0EEESS_SS_EEEEENS5_IJNS4_10UnderscoreESV_SV_EEEEENS4_13SM90_TMA_LOADENS4_14ComposedLayoutINS4_7SwizzleILi2ELi4ELi3EEENS4_18smem_ptr_flag_bitsILi8EEENSQ_INS5_IJSH_SG_EEENS5_IJSG_SC_EEEEEEEvNS4_8identityENS4_23SM90_TMA_LOAD_MULTICASTES17_vS18_EENS_8epilogue10collective6detail29Sm90TmaWarpSpecializedAdapterINS1C_15DefaultEpilogueIaSJ_SJ_NS1B_6thread17LinearCombinationIaLi1EiiLNS1G_9ScaleType4KindE0ELNS_15FloatRoundStyleE2EaEENS1_15EpilogueDefaultEEEEEvvEEEEvNT_6ParamsE)
        /*0014*/ 	.word	0x00000000


	//----- nvinfo : EIATTR_MIN_STACK_SIZE
	.align		4
.L_17:
        /*0018*/ 	.byte	0x04, 0x12
        /*001a*/ 	.short	(.L_19 - .L_18)
	.align		4
.L_18:
        /*001c*/ 	.word	index@(_ZN7cutlass13device_kernelINS_4gemm6kernel13GemmUniversalIN4cute5tupleIJiiiiEEENS1_10collective13CollectiveMmaINS1_34MainloopSm90TmaGmmaWarpSpecializedILi50ENS5_IJNS4_1CILi2EEENSA_ILi1EEESC_EEENS1_32KernelTmaWarpSpecializedPingpongEEENS5_IJNSA_ILi64EEENSA_ILi8EEESG_EEEaNS5_IJlSC_lEEEaSJ_NS4_8TiledMMAINS4_8MMA_AtomIJNS4_4SM904GMMA25MMA_64x8x32_S32S8S8_SS_TNEEEENS4_6LayoutINS5_IJSC_SC_SC_EEENS5_IJNSA_ILi0EEESS_SS_EEEEENS5_IJNS4_10UnderscoreESV_SV_EEEEENS4_13SM90_TMA_LOADENS4_14ComposedLayoutINS4_7SwizzleILi2ELi4ELi3EEENS4_18smem_ptr_flag_bitsILi8EEENSQ_INS5_IJSH_SG_EEENS5_IJSG_SC_EEEEEEEvNS4_8identityENS4_23SM90_TMA_LOAD_MULTICASTES17_vS18_EENS_8epilogue10collective6detail29Sm90TmaWarpSpecializedAdapterINS1C_15DefaultEpilogueIaSJ_SJ_NS1B_6thread17LinearCombinationIaLi1EiiLNS1G_9ScaleType4KindE0ELNS_15FloatRoundStyleE2EaEENS1_15EpilogueDefaultEEEEEvvEEEEvNT_6ParamsE)
        /*0020*/ 	.word	0x00000000
.L_19:


//--------------------- .nv.compat                --------------------------
	.section	.nv.compat,"",@"SHT_CUDA_COMPAT_INFO"
	.align	4
        /*0000*/ 	.byte	0x02, 0x09, 0x01, 0x00, 0x02, 0x02, 0x04, 0x00, 0x02, 0x05, 0x05, 0x00, 0x03, 0x07, 0x01, 0x01
        /*0010*/ 	.byte	0x02, 0x03, 0x01, 0x00, 0x02, 0x06, 0x01, 0x00, 0x04, 0x0b, 0x08, 0x00, 0x00, 0x00, 0x00, 0x00
        /*0020*/ 	.byte	0x00, 0x00, 0x00, 0x00


//--------------------- .nv.info._ZN7cutlass13device_kernelINS_4gemm6kernel13GemmUniversalIN4cute5tupleIJiiiiEEENS1_10collective13CollectiveMmaINS1_34MainloopSm90TmaGmmaWarpSpecializedILi50ENS5_IJNS4_1CILi2EEENSA_ILi1EEESC_EEENS1_32KernelTmaWarpSpecializedPingpongEEENS5_IJNSA_ILi64EEENSA_ILi8EEESG_EEEaNS5_IJlSC_lEEEaSJ_NS4_8TiledMMAINS4_8MMA_AtomIJNS4_4SM904GMMA25MMA_64x8x32_S32S8S8_SS_TNEEEENS4_6LayoutINS5_IJSC_SC_SC_EEENS5_IJNSA_ILi0EEESS_SS_EEEEENS5_IJNS4_10UnderscoreESV_SV_EEEEENS4_13SM90_TMA_LOADENS4_14ComposedLayoutINS4_7SwizzleILi2ELi4ELi3EEENS4_18smem_ptr_flag_bitsILi8EEENSQ_INS5_IJSH_SG_EEENS5_IJSG_SC_EEEEEEEvNS4_8identityENS4_23SM90_TMA_LOAD_MULTICASTES17_vS18_EENS_8epilogue10collective6detail29Sm90TmaWarpSpecializedAdapterINS1C_15DefaultEpilogueIaSJ_SJ_NS1B_6thread17LinearCombinationIaLi1EiiLNS1G_9ScaleType4KindE0ELNS_15FloatRoundStyleE2EaEENS1_15EpilogueDefaultEEEEEvvEEEEvNT_6ParamsE --------------------------
	.section	.nv.info._ZN7cutlass13device_kernelINS_4gemm6kernel13GemmUniversalIN4cute5tupleIJiiiiEEENS1_10collective13CollectiveMmaINS1_34MainloopSm90TmaGmmaWarpSpecializedILi50ENS5_IJNS4_1CILi2EEENSA_ILi1EEESC_EEENS1_32KernelTmaWarpSpecializedPingpongEEENS5_IJNSA_ILi64EEENSA_ILi8EEESG_EEEaNS5_IJlSC_lEEEaSJ_NS4_8TiledMMAINS4_8MMA_AtomIJNS4_4SM904GMMA25MMA_64x8x32_S32S8S8_SS_TNEEEENS4_6LayoutINS5_IJSC_SC_SC_EEENS5_IJNSA_ILi0EEESS_SS_EEEEENS5_IJNS4_10UnderscoreESV_SV_EEEEENS4_13SM90_TMA_LOADENS4_14ComposedLayoutINS4_7SwizzleILi2ELi4ELi3EEENS4_18smem_ptr_flag_bitsILi8EEENSQ_INS5_IJSH_SG_EEENS5_IJSG_SC_EEEEEEEvNS4_8identityENS4_23SM90_TMA_LOAD_MULTICASTES17_vS18_EENS_8epilogue10collective6detail29Sm90TmaWarpSpecializedAdapterINS1C_15DefaultEpilogueIaSJ_SJ_NS1B_6thread17LinearCombinationIaLi1EiiLNS1G_9ScaleType4KindE0ELNS_15FloatRoundStyleE2EaEENS1_15EpilogueDefaultEEEEEvvEEEEvNT_6ParamsE,"",@"SHT_CUDA_INFO"
	.sectionflags	@""
	.align	4


	//----- nvinfo : EIATTR_CUDA_API_VERSION
	.align		4
        /*0000*/ 	.byte	0x04, 0x37
        /*0002*/ 	.short	(.L_21 - .L_20)
.L_20:
        /*0004*/ 	.word	0x00000082


	//----- nvinfo : EIATTR_KPARAM_INFO
	.align		4
.L_21:
        /*0008*/ 	.byte	0x04, 0x17
        /*000a*/ 	.short	(.L_23 - .L_22)
.L_22:
        /*000c*/ 	.word	0x00000000
        /*0010*/ 	.short	0x0000
        /*0012*/ 	.short	0x0070
        /*0014*/ 	.byte	0x00, 0xf0, 0x01, 0x10


	//----- nvinfo : EIATTR_SPARSE_MMA_MASK
	.align		4
.L_23:
        /*0018*/ 	.byte	0x03, 0x50
        /*001a*/ 	.short	0x0000


	//----- nvinfo : EIATTR_MAXREG_COUNT
	.align		4
        /*001c*/ 	.byte	0x03, 0x1b
        /*001e*/ 	.short	0x00a8


	//----- nvinfo : EIATTR_NUM_BARRIERS
	.align		4
        /*0020*/ 	.byte	0x02, 0x4c
        /*0022*/ 	.byte	0x01
	.zero		1


	//----- nvinfo : EIATTR_EXTERNS
	.align		4
        /*0024*/ 	.byte	0x04, 0x0f
        /*0026*/ 	.short	(.L_25 - .L_24)


	//   ....[0]....
	.align		4
.L_24:
        /*0028*/ 	.word	index@(__assertfail)


	//----- nvinfo : EIATTR_MERCURY_ISA_VERSION
	.align		4
.L_25:
        /*002c*/ 	.byte	0x03, 0x5f
        /*002e*/ 	.short	0x0101


	//----- nvinfo : EIATTR_INT_WARP_WIDE_INSTR_OFFSETS
	.align		4
        /*0030*/ 	.byte	0x04, 0x31
        /*0032*/ 	.short	(.L_27 - .L_26)


	//   ....[0]....
.L_26:
        /*0034*/ 	.word	0x00000ac0


	//   ....[1]....
        /*0038*/ 	.word	0x00000ae0


	//   ....[2]....
        /*003c*/ 	.word	0x00000b90


	//   ....[3]....
        /*0040*/ 	.word	0x00000bc0


	//   ....[4]....
        /*0044*/ 	.word	0x00000d30


	//   ....[5]....
        /*0048*/ 	.word	0x00000d40


	//   ....[6]....
        /*004c*/ 	.word	0x00000d50


	//   ....[7]....
        /*0050*/ 	.word	0x00000da0


	//   ....[8]....
        /*0054*/ 	.word	0x00002500


	//----- nvinfo : EIATTR_COOP_GROUP_MASK_REGIDS
	.align		4
.L_27:
        /*0058*/ 	.byte	0x04, 0x29
        /*005a*/ 	.short	(.L_29 - .L_28)


	//   ....[0]....
.L_28:
        /*005c*/ 	.word	0xffffffff


	//   ....[1]....
        /*0060*/ 	.word	0xffffffff


	//   ....[2]....
        /*0064*/ 	.word	0xffffffff


	//   ....[3]....
        /*0068*/ 	.word	0xffffffff


	//   ....[4]....
        /*006c*/ 	.word	0xffffffff


	//   ....[5]....
        /*0070*/ 	.word	0xffffffff


	//   ....[6]....
        /*0074*/ 	.word	0xffffffff


	//----- nvinfo : EIATTR_COOP_GROUP_INSTR_OFFSETS
	.align		4
.L_29:
        /*0078*/ 	.byte	0x04, 0x28
        /*007a*/ 	.short	(.L_31 - .L_30)


	//   ....[0]....
.L_30:
        /*007c*/ 	.word	0x00000060


	//   ....[1]....
        /*0080*/ 	.word	0x00000070


	//   ....[2]....
        /*0084*/ 	.word	0x00000130


	//   ....[3]....
        /*0088*/ 	.word	0x000008c0


	//   ....[4]....
        /*008c*/ 	.word	0x00000900


	//   ....[5]....
        /*0090*/ 	.word	0x00000980


	//   ....[6]....
        /*0094*/ 	.word	0x00000f40


	//----- nvinfo : EIATTR_REG_RECONFIG
	.align		4
.L_31:
        /*0098*/ 	.byte	0x01, 0x54
	.zero		2


	//----- nvinfo : EIATTR_SYSCALL_OFFSETS
	.align		4
        /*009c*/ 	.byte	0x04, 0x46
        /*009e*/ 	.short	(.L_33 - .L_32)


	//   ....[0]....
.L_32:
        /*00a0*/ 	.word	0x00001f30


	//----- nvinfo : EIATTR_MBARRIER_INSTR_OFFSETS
	.align		4
.L_33:
        /*00a4*/ 	.byte	0x04, 0x39
        /*00a6*/ 	.short	(.L_35 - .L_34)


	//   ....[0]....
.L_34:
        /*00a8*/ 	.word	0x00000250
        /*00ac*/ 	.word	0x000000ff
        /*00b0*/ 	.word	0x00000000
        /*00b4*/ 	.short	0x0100
        /*00b6*/ 	.byte	0x08
	.zero		1


	//   ....[1]....
        /*00b8*/ 	.word	0x00000260
        /*00bc*/ 	.word	0x000000ff
        /*00c0*/ 	.word	0x00000190
        /*00c4*/ 	.short	0x0100
        /*00c6*/ 	.byte	0x08
	.zero		1


	//   ....[2]....
        /*00c8*/ 	.word	0x00000270
        /*00cc*/ 	.word	0x000000ff
        /*00d0*/ 	.word	0x00000008
        /*00d4*/ 	.short	0x0100
        /*00d6*/ 	.byte	0x08
	.zero		1


	//   ....[3]....
        /*00d8*/ 	.word	0x00000280
        /*00dc*/ 	.word	0x000000ff
        /*00e0*/ 	.word	0x00000198
        /*00e4*/ 	.short	0x0100
        /*00e6*/ 	.byte	0x08
	.zero		1


	//   ....[4]....
        /*00e8*/ 	.word	0x00000290
        /*00ec*/ 	.word	0x000000ff
        /*00f0*/ 	.word	0x00000010
        /*00f4*/ 	.short	0x0100
        /*00f6*/ 	.byte	0x08
	.zero		1


	//   ....[5]....
        /*00f8*/ 	.word	0x000002a0
        /*00fc*/ 	.word	0x000000ff
        /*0100*/ 	.word	0x000001a0
        /*0104*/ 	.short	0x0100
        /*0106*/ 	.byte	0x08
	.zero		1


	//   ....[6]....
        /*0108*/ 	.word	0x000002b0
        /*010c*/ 	.word	0x000000ff
        /*0110*/ 	.word	0x00000018
        /*0114*/ 	.short	0x0100
        /*0116*/ 	.byte	0x08
	.zero		1


	//   ....[7]....
        /*0118*/ 	.word	0x000002c0
        /*011c*/ 	.word	0x000000ff
        /*0120*/ 	.word	0x000001a8
        /*0124*/ 	.short	0x0100
        /*0126*/ 	.byte	0x08
	.zero		1


	//   ....[8]....
        /*0128*/ 	.word	0x000002d0
        /*012c*/ 	.word	0x000000ff
        /*0130*/ 	.word	0x00000020
        /*0134*/ 	.short	0x0100
        /*0136*/ 	.byte	0x08
	.zero		1


	//   ....[9]....
        /*0138*/ 	.word	0x000002e0
        /*013c*/ 	.word	0x000000ff
        /*0140*/ 	.word	0x000001b0
        /*0144*/ 	.short	0x0100
        /*0146*/ 	.byte	0x08
	.zero		1


	//   ....[10]....
        /*0148*/ 	.word	0x000002f0
        /*014c*/ 	.word	0x000000ff
        /*0150*/ 	.word	0x00000028
        /*0154*/ 	.short	0x0100
        /*0156*/ 	.byte	0x08
	.zero		1


	//   ....[11]....
        /*0158*/ 	.word	0x00000300
        /*015c*/ 	.word	0x000000ff
        /*0160*/ 	.word	0x000001b8
        /*0164*/ 	.short	0x0100
        /*0166*/ 	.byte	0x08
	.zero		1


	//   ....[12]....
        /*0168*/ 	.word	0x00000310
        /*016c*/ 	.word	0x000000ff
        /*0170*/ 	.word	0x00000030
        /*0174*/ 	.short	0x0100
        /*0176*/ 	.byte	0x08
	.zero		1


	//   ....[13]....
        /*0178*/ 	.word	0x00000320
        /*017c*/ 	.word	0x000000ff
        /*0180*/ 	.word	0x000001c0
        /*0184*/ 	.short	0x0100
        /*0186*/ 	.byte	0x08
	.zero		1


	//   ....[14]....
        /*0188*/ 	.word	0x00000330
        /*018c*/ 	.word	0x000000ff
        /*0190*/ 	.word	0x00000038
        /*0194*/ 	.short	0x0100
        /*0196*/ 	.byte	0x08
	.zero		1


	//   ....[15]....
        /*0198*/ 	.word	0x00000340
        /*019c*/ 	.word	0x000000ff
        /*01a0*/ 	.word	0x000001c8
        /*01a4*/ 	.short	0x0100
        /*01a6*/ 	.byte	0x08
	.zero		1


	//   ....[16]....
        /*01a8*/ 	.word	0x00000350
        /*01ac*/ 	.word	0x000000ff
        /*01b0*/ 	.word	0x00000040
        /*01b4*/ 	.short	0x0100
        /*01b6*/ 	.byte	0x08
	.zero		1


	//   ....[17]....
        /*01b8*/ 	.word	0x00000360
        /*01bc*/ 	.word	0x000000ff
        /*01c0*/ 	.word	0x000001d0
        /*01c4*/ 	.short	0x0100
        /*01c6*/ 	.byte	0x08
	.zero		1


	//   ....[18]....
        /*01c8*/ 	.word	0x00000370
        /*01cc*/ 	.word	0x000000ff
        /*01d0*/ 	.word	0x00000048
        /*01d4*/ 	.short	0x0100
        /*01d6*/ 	.byte	0x08
	.zero		1


	//   ....[19]....
        /*01d8*/ 	.word	0x00000380
        /*01dc*/ 	.word	0x000000ff
        /*01e0*/ 	.word	0x000001d8
        /*01e4*/ 	.short	0x0100
        /*01e6*/ 	.byte	0x08
	.zero		1


	//   ....[20]....
        /*01e8*/ 	.word	0x00000390
        /*01ec*/ 	.word	0x000000ff
        /*01f0*/ 	.word	0x00000050
        /*01f4*/ 	.short	0x0100
        /*01f6*/ 	.byte	0x08
	.zero		1


	//   ....[21]....
        /*01f8*/ 	.word	0x000003a0
        /*01fc*/ 	.word	0x000000ff
        /*0200*/ 	.word	0x000001e0
        /*0204*/ 	.short	0x0100
        /*0206*/ 	.byte	0x08
	.zero		1


	//   ....[22]....
        /*0208*/ 	.word	0x000003b0
        /*020c*/ 	.word	0x000000ff
        /*0210*/ 	.word	0x00000058
        /*0214*/ 	.short	0x0100
        /*0216*/ 	.byte	0x08
	.zero		1


	//   ....[23]....
        /*0218*/ 	.word	0x000003c0
        /*021c*/ 	.word	0x000000ff
        /*0220*/ 	.word	0x000001e8
        /*0224*/ 	.short	0x0100
        /*0226*/ 	.byte	0x08
	.zero		1


	//   ....[24]....
        /*0228*/ 	.word	0x000003d0
        /*022c*/ 	.word	0x000000ff
        /*0230*/ 	.word	0x00000060
        /*0234*/ 	.short	0x0100
        /*0236*/ 	.byte	0x08
	.zero		1


	//   ....[25]....
        /*0238*/ 	.word	0x000003e0
        /*023c*/ 	.word	0x000000ff
        /*0240*/ 	.word	0x000001f0
        /*0244*/ 	.short	0x0100
        /*0246*/ 	.byte	0x08
	.zero		1


	//   ....[26]....
        /*0248*/ 	.word	0x000003f0
        /*024c*/ 	.word	0x000000ff
        /*0250*/ 	.word	0x00000068
        /*0254*/ 	.short	0x0100
        /*0256*/ 	.byte	0x08
	.zero		1


	//   ....[27]....
        /*0258*/ 	.word	0x00000400
        /*025c*/ 	.word	0x000000ff
        /*0260*/ 	.word	0x000001f8
        /*0264*/ 	.short	0x0100
        /*0266*/ 	.byte	0x08
	.zero		1


	//   ....[28]....
        /*0268*/ 	.word	0x00000410
        /*026c*/ 	.word	0x000000ff
        /*0270*/ 	.word	0x00000070
        /*0274*/ 	.short	0x0100
        /*0276*/ 	.byte	0x08
	.zero		1


	//   ....[29]....
        /*0278*/ 	.word	0x00000420
        /*027c*/ 	.word	0x000000ff
        /*0280*/ 	.word	0x00000200
        /*0284*/ 	.short	0x0100
        /*0286*/ 	.byte	0x08
	.zero		1


	//   ....[30]....
        /*0288*/ 	.word	0x00000430
        /*028c*/ 	.word	0x000000ff
        /*0290*/ 	.word	0x00000078
        /*0294*/ 	.short	0x0100
        /*0296*/ 	.byte	0x08
	.zero		1


	//   ....[31]....
        /*0298*/ 	.word	0x00000440
        /*029c*/ 	.word	0x000000ff
        /*02a0*/ 	.word	0x00000208
        /*02a4*/ 	.short	0x0100
        /*02a6*/ 	.byte	0x08
	.zero		1


	//   ....[32]....
        /*02a8*/ 	.word	0x00000450
        /*02ac*/ 	.word	0x000000ff
        /*02b0*/ 	.word	0x00000080
        /*02b4*/ 	.short	0x0100
        /*02b6*/ 	.byte	0x08
	.zero		1


	//   ....[33]....
        /*02b8*/ 	.word	0x00000460
        /*02bc*/ 	.word	0x000000ff
        /*02c0*/ 	.word	0x00000210
        /*02c4*/ 	.short	0x0100
        /*02c6*/ 	.byte	0x08
	.zero		1


	//   ....[34]....
        /*02c8*/ 	.word	0x00000470
        /*02cc*/ 	.word	0x000000ff
        /*02d0*/ 	.word	0x00000088
        /*02d4*/ 	.short	0x0100
        /*02d6*/ 	.byte	0x08
	.zero		1


	//   ....[35]....
        /*02d8*/ 	.word	0x00000480
        /*02dc*/ 	.word	0x000000ff
        /*02e0*/ 	.word	0x00000218
        /*02e4*/ 	.short	0x0100
        /*02e6*/ 	.byte	0x08
	.zero		1


	//   ....[36]....
        /*02e8*/ 	.word	0x00000490
        /*02ec*/ 	.word	0x000000ff
        /*02f0*/ 	.word	0x00000090
        /*02f4*/ 	.short	0x0100
        /*02f6*/ 	.byte	0x08
	.zero		1


	//   ....[37]....
        /*02f8*/ 	.word	0x000004a0
        /*02fc*/ 	.word	0x000000ff
        /*0300*/ 	.word	0x00000220
        /*0304*/ 	.short	0x0100
        /*0306*/ 	.byte	0x08
	.zero		1


	//   ....[38]....
        /*0308*/ 	.word	0x000004b0
        /*030c*/ 	.word	0x000000ff
        /*0310*/ 	.word	0x00000098
        /*0314*/ 	.short	0x0100
        /*0316*/ 	.byte	0x08
	.zero		1


	//   ....[39]....
        /*0318*/ 	.word	0x000004c0
        /*031c*/ 	.word	0x000000ff
        /*0320*/ 	.word	0x00000228
        /*0324*/ 	.short	0x0100
        /*0326*/ 	.byte	0x08
	.zero		1


	//   ....[40]....
        /*0328*/ 	.word	0x000004d0
        /*032c*/ 	.word	0x000000ff
        /*0330*/ 	.word	0x000000a0
        /*0334*/ 	.short	0x0100
        /*0336*/ 	.byte	0x08
	.zero		1


	//   ....[41]....
        /*0338*/ 	.word	0x000004e0
        /*033c*/ 	.word	0x000000ff
        /*0340*/ 	.word	0x00000230
        /*0344*/ 	.short	0x0100
        /*0346*/ 	.byte	0x08
	.zero		1


	//   ....[42]....
        /*0348*/ 	.word	0x000004f0
        /*034c*/ 	.word	0x000000ff
        /*0350*/ 	.word	0x000000a8
        /*0354*/ 	.short	0x0100
        /*0356*/ 	.byte	0x08
	.zero		1


	//   ....[43]....
        /*0358*/ 	.word	0x00000500
        /*035c*/ 	.word	0x000000ff
        /*0360*/ 	.word	0x00000238
        /*0364*/ 	.short	0x0100
        /*0366*/ 	.byte	0x08
	.zero		1


	//   ....[44]....
        /*0368*/ 	.word	0x00000510
        /*036c*/ 	.word	0x000000ff
        /*0370*/ 	.word	0x000000b0
        /*0374*/ 	.short	0x0100
        /*0376*/ 	.byte	0x08
	.zero		1


	//   ....[45]....
        /*0378*/ 	.word	0x00000520
        /*037c*/ 	.word	0x000000ff
        /*0380*/ 	.word	0x00000240
        /*0384*/ 	.short	0x0100
        /*0386*/ 	.byte	0x08
	.zero		1


	//   ....[46]....
        /*0388*/ 	.word	0x00000530
        /*038c*/ 	.word	0x000000ff
        /*0390*/ 	.word	0x000000b8
        /*0394*/ 	.short	0x0100
        /*0396*/ 	.byte	0x08
	.zero		1


	//   ....[47]....
        /*0398*/ 	.word	0x00000540
        /*039c*/ 	.word	0x000000ff
        /*03a0*/ 	.word	0x00000248
        /*03a4*/ 	.short	0x0100
        /*03a6*/ 	.byte	0x08
	.zero		1


	//   ....[48]....
        /*03a8*/ 	.word	0x00000550
        /*03ac*/ 	.word	0x000000ff
        /*03b0*/ 	.word	0x000000c0
        /*03b4*/ 	.short	0x0100
        /*03b6*/ 	.byte	0x08
	.zero		1


	//   ....[49]....
        /*03b8*/ 	.word	0x00000560
        /*03bc*/ 	.word	0x000000ff
        /*03c0*/ 	.word	0x00000250
        /*03c4*/ 	.short	0x0100
        /*03c6*/ 	.byte	0x08
	.zero		1


	//   ....[50]....
        /*03c8*/ 	.word	0x00000570
        /*03cc*/ 	.word	0x000000ff
        /*03d0*/ 	.word	0x000000c8
        /*03d4*/ 	.short	0x0100
        /*03d6*/ 	.byte	0x08
	.zero		1


	//   ....[51]....
        /*03d8*/ 	.word	0x00000580
        /*03dc*/ 	.word	0x000000ff
        /*03e0*/ 	.word	0x00000258
        /*03e4*/ 	.short	0x0100
        /*03e6*/ 	.byte	0x08
	.zero		1


	//   ....[52]....
        /*03e8*/ 	.word	0x00000590
        /*03ec*/ 	.word	0x000000ff
        /*03f0*/ 	.word	0x000000d0
        /*03f4*/ 	.short	0x0100
        /*03f6*/ 	.byte	0x08
	.zero		1


	//   ....[53]....
        /*03f8*/ 	.word	0x000005a0
        /*03fc*/ 	.word	0x000000ff
        /*0400*/ 	.word	0x00000260
        /*0404*/ 	.short	0x0100
        /*0406*/ 	.byte	0x08
	.zero		1


	//   ....[54]....
        /*0408*/ 	.word	0x000005b0
        /*040c*/ 	.word	0x000000ff
        /*0410*/ 	.word	0x000000d8
        /*0414*/ 	.short	0x0100
        /*0416*/ 	.byte	0x08
	.zero		1


	//   ....[55]....
        /*0418*/ 	.word	0x000005c0
        /*041c*/ 	.word	0x000000ff
        /*0420*/ 	.word	0x00000268
        /*0424*/ 	.short	0x0100
        /*0426*/ 	.byte	0x08
	.zero		1


	//   ....[56]....
        /*0428*/ 	.word	0x000005d0
        /*042c*/ 	.word	0x000000ff
        /*0430*/ 	.word	0x000000e0
        /*0434*/ 	.short	0x0100
        /*0436*/ 	.byte	0x08
	.zero		1


	//   ....[57]....
        /*0438*/ 	.word	0x000005e0
        /*043c*/ 	.word	0x000000ff
        /*0440*/ 	.word	0x00000270
        /*0444*/ 	.short	0x0100
        /*0446*/ 	.byte	0x08
	.zero		1


	//   ....[58]....
        /*0448*/ 	.word	0x000005f0
        /*044c*/ 	.word	0x000000ff
        /*0450*/ 	.word	0x000000e8
        /*0454*/ 	.short	0x0100
        /*0456*/ 	.byte	0x08
	.zero		1


	//   ....[59]....
        /*0458*/ 	.word	0x00000600
        /*045c*/ 	.word	0x000000ff
        /*0460*/ 	.word	0x00000278
        /*0464*/ 	.short	0x0100
        /*0466*/ 	.byte	0x08
	.zero		1


	//   ....[60]....
        /*0468*/ 	.word	0x00000610
        /*046c*/ 	.word	0x000000ff
        /*0470*/ 	.word	0x000000f0
        /*0474*/ 	.short	0x0100
        /*0476*/ 	.byte	0x08
	.zero		1


	//   ....[61]....
        /*0478*/ 	.word	0x00000620
        /*047c*/ 	.word	0x000000ff
        /*0480*/ 	.word	0x00000280
        /*0484*/ 	.short	0x0100
        /*0486*/ 	.byte	0x08
	.zero		1


	//   ....[62]....
        /*0488*/ 	.word	0x00000630
        /*048c*/ 	.word	0x000000ff
        /*0490*/ 	.word	0x000000f8
        /*0494*/ 	.short	0x0100
        /*0496*/ 	.byte	0x08
	.zero		1


	//   ....[63]....
        /*0498*/ 	.word	0x00000640
        /*049c*/ 	.word	0x000000ff
        /*04a0*/ 	.word	0x00000288
        /*04a4*/ 	.short	0x0100
        /*04a6*/ 	.byte	0x08
	.zero		1


	//   ....[64]....
        /*04a8*/ 	.word	0x00000650
        /*04ac*/ 	.word	0x000000ff
        /*04b0*/ 	.word	0x00000100
        /*04b4*/ 	.short	0x0100
        /*04b6*/ 	.byte	0x08
	.zero		1


	//   ....[65]....
        /*04b8*/ 	.word	0x00000660
        /*04bc*/ 	.word	0x000000ff
        /*04c0*/ 	.word	0x00000290
        /*04c4*/ 	.short	0x0100
        /*04c6*/ 	.byte	0x08
	.zero		1


	//   ....[66]....
        /*04c8*/ 	.word	0x00000670
        /*04cc*/ 	.word	0x000000ff
        /*04d0*/ 	.word	0x00000108
        /*04d4*/ 	.short	0x0100
        /*04d6*/ 	.byte	0x08
	.zero		1


	//   ....[67]....
        /*04d8*/ 	.word	0x00000680
        /*04dc*/ 	.word	0x000000ff
        /*04e0*/ 	.word	0x00000298
        /*04e4*/ 	.short	0x0100
        /*04e6*/ 	.byte	0x08
	.zero		1


	//   ....[68]....
        /*04e8*/ 	.word	0x00000690
        /*04ec*/ 	.word	0x000000ff
        /*04f0*/ 	.word	0x00000110
        /*04f4*/ 	.short	0x0100
        /*04f6*/ 	.byte	0x08
	.zero		1


	//   ....[69]....
        /*04f8*/ 	.word	0x000006a0
        /*04fc*/ 	.word	0x000000ff
        /*0500*/ 	.word	0x000002a0
        /*0504*/ 	.short	0x0100
        /*0506*/ 	.byte	0x08
	.zero		1


	//   ....[70]....
        /*0508*/ 	.word	0x000006b0
        /*050c*/ 	.word	0x000000ff
        /*0510*/ 	.word	0x00000118
        /*0514*/ 	.short	0x0100
        /*0516*/ 	.byte	0x08
	.zero		1


	//   ....[71]....
        /*0518*/ 	.word	0x000006c0
        /*051c*/ 	.word	0x000000ff
        /*0520*/ 	.word	0x000002a8
        /*0524*/ 	.short	0x0100
        /*0526*/ 	.byte	0x08
	.zero		1


	//   ....[72]....
        /*0528*/ 	.word	0x000006d0
        /*052c*/ 	.word	0x000000ff
        /*0530*/ 	.word	0x00000120
        /*0534*/ 	.short	0x0100
        /*0536*/ 	.byte	0x08
	.zero		1


	//   ....[73]....
        /*0538*/ 	.word	0x000006e0
        /*053c*/ 	.word	0x000000ff
        /*0540*/ 	.word	0x000002b0
        /*0544*/ 	.short	0x0100
        /*0546*/ 	.byte	0x08
	.zero		1


	//   ....[74]....
        /*0548*/ 	.word	0x000006f0
        /*054c*/ 	.word	0x000000ff
        /*0550*/ 	.word	0x00000128
        /*0554*/ 	.short	0x0100
        /*0556*/ 	.byte	0x08
	.zero		1


	//   ....[75]....
        /*0558*/ 	.word	0x00000700
        /*055c*/ 	.word	0x000000ff
        /*0560*/ 	.word	0x000002b8
        /*0564*/ 	.short	0x0100
        /*0566*/ 	.byte	0x08
	.zero		1


	//   ....[76]....
        /*0568*/ 	.word	0x00000710
        /*056c*/ 	.word	0x000000ff
        /*0570*/ 	.word	0x00000130
        /*0574*/ 	.short	0x0100
        /*0576*/ 	.byte	0x08
	.zero		1


	//   ....[77]....
        /*0578*/ 	.word	0x00000720
        /*057c*/ 	.word	0x000000ff
        /*0580*/ 	.word	0x000002c0
        /*0584*/ 	.short	0x0100
        /*0586*/ 	.byte	0x08
	.zero		1


	//   ....[78]....
        /*0588*/ 	.word	0x00000730
        /*058c*/ 	.word	0x000000ff
        /*0590*/ 	.word	0x00000138
        /*0594*/ 	.short	0x0100
        /*0596*/ 	.byte	0x08
	.zero		1


	//   ....[79]....
        /*0598*/ 	.word	0x00000740
        /*059c*/ 	.word	0x000000ff
        /*05a0*/ 	.word	0x000002c8
        /*05a4*/ 	.short	0x0100
        /*05a6*/ 	.byte	0x08
	.zero		1


	//   ....[80]....
        /*05a8*/ 	.word	0x00000750
        /*05ac*/ 	.word	0x000000ff
        /*05b0*/ 	.word	0x00000140
        /*05b4*/ 	.short	0x0100
        /*05b6*/ 	.byte	0x08
	.zero		1


	//   ....[81]....
        /*05b8*/ 	.word	0x00000760
        /*05bc*/ 	.word	0x000000ff
        /*05c0*/ 	.word	0x000002d0
        /*05c4*/ 	.short	0x0100
        /*05c6*/ 	.byte	0x08
	.zero		1


	//   ....[82]....
        /*05c8*/ 	.word	0x00000770
        /*05cc*/ 	.word	0x000000ff
        /*05d0*/ 	.word	0x00000148
        /*05d4*/ 	.short	0x0100
        /*05d6*/ 	.byte	0x08
	.zero		1


	//   ....[83]....
        /*05d8*/ 	.word	0x00000780
        /*05dc*/ 	.word	0x000000ff
        /*05e0*/ 	.word	0x000002d8
        /*05e4*/ 	.short	0x0100
        /*05e6*/ 	.byte	0x08
	.zero		1


	//   ....[84]....
        /*05e8*/ 	.word	0x00000790
        /*05ec*/ 	.word	0x000000ff
        /*05f0*/ 	.word	0x00000150
        /*05f4*/ 	.short	0x0100
        /*05f6*/ 	.byte	0x08
	.zero		1


	//   ....[85]....
        /*05f8*/ 	.word	0x000007a0
        /*05fc*/ 	.word	0x000000ff
        /*0600*/ 	.word	0x000002e0
        /*0604*/ 	.short	0x0100
        /*0606*/ 	.byte	0x08
	.zero		1


	//   ....[86]....
        /*0608*/ 	.word	0x000007b0
        /*060c*/ 	.word	0x000000ff
        /*0610*/ 	.word	0x00000158
        /*0614*/ 	.short	0x0100
        /*0616*/ 	.byte	0x08
	.zero		1


	//   ....[87]....
        /*0618*/ 	.word	0x000007c0
        /*061c*/ 	.word	0x000000ff
        /*0620*/ 	.word	0x000002e8
        /*0624*/ 	.short	0x0100
        /*0626*/ 	.byte	0x08
	.zero		1


	//   ....[88]....
        /*0628*/ 	.word	0x000007d0
        /*062c*/ 	.word	0x000000ff
        /*0630*/ 	.word	0x00000160
        /*0634*/ 	.short	0x0100
        /*0636*/ 	.byte	0x08
	.zero		1


	//   ....[89]....
        /*0638*/ 	.word	0x000007e0
        /*063c*/ 	.word	0x000000ff
        /*0640*/ 	.word	0x000002f0
        /*0644*/ 	.short	0x0100
        /*0646*/ 	.byte	0x08
	.zero		1


	//   ....[90]....
        /*0648*/ 	.word	0x000007f0
        /*064c*/ 	.word	0x000000ff
        /*0650*/ 	.word	0x00000168
        /*0654*/ 	.short	0x0100
        /*0656*/ 	.byte	0x08
	.zero		1


	//   ....[91]....
        /*0658*/ 	.word	0x00000800
        /*065c*/ 	.word	0x000000ff
        /*0660*/ 	.word	0x000002f8
        /*0664*/ 	.short	0x0100
        /*0666*/ 	.byte	0x08
	.zero		1


	//   ....[92]....
        /*0668*/ 	.word	0x00000810
        /*066c*/ 	.word	0x000000ff
        /*0670*/ 	.word	0x00000170
        /*0674*/ 	.short	0x0100
        /*0676*/ 	.byte	0x08
	.zero		1


	//   ....[93]....
        /*0678*/ 	.word	0x00000820
        /*067c*/ 	.word	0x000000ff
        /*0680*/ 	.word	0x00000300
        /*0684*/ 	.short	0x0100
        /*0686*/ 	.byte	0x08
	.zero		1


	//   ....[94]....
        /*0688*/ 	.word	0x00000830
        /*068c*/ 	.word	0x000000ff
        /*0690*/ 	.word	0x00000178
        /*0694*/ 	.short	0x0100
        /*0696*/ 	.byte	0x08
	.zero		1


	//   ....[95]....
        /*0698*/ 	.word	0x00000840
        /*069c*/ 	.word	0x000000ff
        /*06a0*/ 	.word	0x00000308
        /*06a4*/ 	.short	0x0100
        /*06a6*/ 	.byte	0x08
	.zero		1


	//   ....[96]....
        /*06a8*/ 	.word	0x00000850
        /*06ac*/ 	.word	0x000000ff
        /*06b0*/ 	.word	0x00000180
        /*06b4*/ 	.short	0x0100
        /*06b6*/ 	.byte	0x08
	.zero		1


	//   ....[97]....
        /*06b8*/ 	.word	0x00000860
        /*06bc*/ 	.word	0x000000ff
        /*06c0*/ 	.word	0x00000310
        /*06c4*/ 	.short	0x0100
        /*06c6*/ 	.byte	0x08
	.zero		1


	//   ....[98]....
        /*06c8*/ 	.word	0x00000870
        /*06cc*/ 	.word	0x000000ff
        /*06d0*/ 	.word	0x00000188
        /*06d4*/ 	.short	0x0100
        /*06d6*/ 	.byte	0x08
	.zero		1


	//   ....[99]....
        /*06d8*/ 	.word	0x00000880
        /*06dc*/ 	.word	0x000000ff
        /*06e0*/ 	.word	0x00000318
        /*06e4*/ 	.short	0x0100
        /*06e6*/ 	.byte	0x08
	.zero		1


	//   ....[100]....
        /*06e8*/ 	.word	0x00000dd0
        /*06ec*/ 	.word	0x000000ff
        /*06f0*/ 	.word	0x00000350
        /*06f4*/ 	.short	0x0100
        /*06f6*/ 	.byte	0x08
	.zero		1


	//   ....[101]....
        /*06f8*/ 	.word	0x00000e60
        /*06fc*/ 	.word	0x000000ff
        /*0700*/ 	.word	0x00000358
        /*0704*/ 	.short	0x0100
        /*0706*/ 	.byte	0x08
	.zero		1


	//   ....[102]....
        /*0708*/ 	.word	0x00000ec0
        /*070c*/ 	.word	0x000000ff
        /*0710*/ 	.word	0x00000330
        /*0714*/ 	.short	0x0100
        /*0716*/ 	.byte	0x09
	.zero		1


	//   ....[103]....
        /*0718*/ 	.word	0x00000ed0
        /*071c*/ 	.word	0x000000ff
        /*0720*/ 	.word	0x00000338
        /*0724*/ 	.short	0x0100
        /*0726*/ 	.byte	0x09
	.zero		1


	//   ....[104]....
        /*0728*/ 	.word	0x00000ee0
        /*072c*/ 	.word	0x000000ff
        /*0730*/ 	.word	0x00000340
        /*0734*/ 	.short	0x0100
        /*0736*/ 	.byte	0x09
	.zero		1


	//   ....[105]....
        /*0738*/ 	.word	0x00000ef0
        /*073c*/ 	.word	0x000000ff
        /*0740*/ 	.word	0x00000348
        /*0744*/ 	.short	0x0100
        /*0746*/ 	.byte	0x09
	.zero		1


	//   ....[106]....
        /*0748*/ 	.word	0x00001df0
        /*074c*/ 	.word	0x000000ff
        /*0750*/ 	.word	0xfffffff8
        /*0754*/ 	.short	0x010a
        /*0756*/ 	.byte	0x2b
	.zero		1


	//   ....[107]....
        /*0758*/ 	.word	0x00001fb0
        /*075c*/ 	.word	0x00000003
        /*0760*/ 	.word	0x00000000
        /*0764*/ 	.short	0x010a
        /*0766*/ 	.byte	0x3f
	.zero		1


	//   ....[108]....
        /*0768*/ 	.word	0x00001ff0
        /*076c*/ 	.word	0x00000003
        /*0770*/ 	.word	0x00000000
        /*0774*/ 	.short	0x010a
        /*0776*/ 	.byte	0x3f
	.zero		1


	//   ....[109]....
        /*0778*/ 	.word	0x000021f0
        /*077c*/ 	.word	0x000000ff
        /*0780*/ 	.word	0x00000000
        /*0784*/ 	.short	0x010a
        /*0786*/ 	.byte	0x04
	.zero		1


	//   ....[110]....
        /*0788*/ 	.word	0x00002230
        /*078c*/ 	.word	0x000000ff
        /*0790*/ 	.word	0x00000000
        /*0794*/ 	.short	0x010a
        /*0796*/ 	.byte	0x04
	.zero		1


	//   ....[111]....
        /*0798*/ 	.word	0x00002390
        /*079c*/ 	.word	0x00000004
        /*07a0*/ 	.word	0x00000000
        /*07a4*/ 	.short	0x0101
        /*07a6*/ 	.byte	0x3f
	.zero		1


	//   ....[112]....
        /*07a8*/ 	.word	0x000024a0
        /*07ac*/ 	.word	0x00000002
        /*07b0*/ 	.word	0x00000000
        /*07b4*/ 	.short	0x0101
        /*07b6*/ 	.byte	0x30
	.zero		1


	//   ....[113]....
        /*07b8*/ 	.word	0x000025a0
        /*07bc*/ 	.word	0x00000000
        /*07c0*/ 	.word	0x00000000
        /*07c4*/ 	.short	0x0101
        /*07c6*/ 	.byte	0x3f
	.zero		1


	//   ....[114]....
        /*07c8*/ 	.word	0x00002620
        /*07cc*/ 	.word	0x000000ff
        /*07d0*/ 	.word	0x00000008
        /*07d4*/ 	.short	0x010a
        /*07d6*/ 	.byte	0x2b
	.zero		1


	//   ....[115]....
        /*07d8*/ 	.word	0x00002d90
        /*07dc*/ 	.word	0x00000000
        /*07e0*/ 	.word	0x00000000
        /*07e4*/ 	.short	0x0101
        /*07e6*/ 	.byte	0x30
	.zero		1


	//   ....[116]....
        /*07e8*/ 	.word	0x000036d0
        /*07ec*/ 	.word	0x0000000c
        /*07f0*/ 	.word	0x00000190
        /*07f4*/ 	.short	0x010a
        /*07f6*/ 	.byte	0x3f
	.zero		1


	//   ....[117]....
        /*07f8*/ 	.word	0x00003a90
        /*07fc*/ 	.word	0x00000005
        /*0800*/ 	.word	0x00000358
        /*0804*/ 	.short	0x0101
        /*0806*/ 	.byte	0x3f
	.zero		1


	//   ....[118]....
        /*0808*/ 	.word	0x000041f0
        /*080c*/ 	.word	0x00000005
        /*0810*/ 	.word	0x00000000
        /*0814*/ 	.short	0x010a
        /*0816*/ 	.byte	0x3f
	.zero		1


	//   ....[119]....
        /*0818*/ 	.word	0x00004270
        /*081c*/ 	.word	0x00000009
        /*0820*/ 	.word	0x00000000
        /*0824*/ 	.short	0x010a
        /*0826*/ 	.byte	0x3f
	.zero		1


	//   ....[120]....
        /*0828*/ 	.word	0x00004300
        /*082c*/ 	.word	0x00000008
        /*0830*/ 	.word	0x00000000
        /*0834*/ 	.short	0x010a
        /*0836*/ 	.byte	0x3f
	.zero		1


	//   ....[121]....
        /*0838*/ 	.word	0x00004390
        /*083c*/ 	.word	0x00000009
        /*0840*/ 	.word	0x00000000
        /*0844*/ 	.short	0x010a
        /*0846*/ 	.byte	0x3f
	.zero		1


	//   ....[122]....
        /*0848*/ 	.word	0x00004420
        /*084c*/ 	.word	0x00000008
        /*0850*/ 	.word	0x00000000
        /*0854*/ 	.short	0x010a
        /*0856*/ 	.byte	0x3f
	.zero		1


	//   ....[123]....
        /*0858*/ 	.word	0x000044b0
        /*085c*/ 	.word	0x00000009
        /*0860*/ 	.word	0x00000000
        /*0864*/ 	.short	0x010a
        /*0866*/ 	.byte	0x3f
	.zero		1


	//   ....[124]....
        /*0868*/ 	.word	0x00004540
        /*086c*/ 	.word	0x00000008
        /*0870*/ 	.word	0x00000000
        /*0874*/ 	.short	0x010a
        /*0876*/ 	.byte	0x3f
	.zero		1


	//   ....[125]....
        /*0878*/ 	.word	0x000045d0
        /*087c*/ 	.word	0x00000009
        /*0880*/ 	.word	0x00000000
        /*0884*/ 	.short	0x010a
        /*0886*/ 	.byte	0x3f
	.zero		1


	//   ....[126]....
        /*0888*/ 	.word	0x00004660
        /*088c*/ 	.word	0x00000008
        /*0890*/ 	.word	0x00000000
        /*0894*/ 	.short	0x010a
        /*0896*/ 	.byte	0x3f
	.zero		1


	//   ....[127]....
        /*0898*/ 	.word	0x000046f0
        /*089c*/ 	.word	0x00000009
        /*08a0*/ 	.word	0x00000000
        /*08a4*/ 	.short	0x010a
        /*08a6*/ 	.byte	0x3f
	.zero		1


	//   ....[128]....
        /*08a8*/ 	.word	0x00004780
        /*08ac*/ 	.word	0x00000008
        /*08b0*/ 	.word	0x00000000
        /*08b4*/ 	.short	0x010a
        /*08b6*/ 	.byte	0x3f
	.zero		1


	//   ....[129]....
        /*08b8*/ 	.word	0x00004810
        /*08bc*/ 	.word	0x00000009
        /*08c0*/ 	.word	0x00000000
        /*08c4*/ 	.short	0x010a
        /*08c6*/ 	.byte	0x3f
	.zero		1


	//   ....[130]....
        /*08c8*/ 	.word	0x000048a0
        /*08cc*/ 	.word	0x00000008
        /*08d0*/ 	.word	0x00000000
        /*08d4*/ 	.short	0x010a
        /*08d6*/ 	.byte	0x3f
	.zero		1


	//   ....[131]....
        /*08d8*/ 	.word	0x00004930
        /*08dc*/ 	.word	0x00000009
        /*08e0*/ 	.word	0x00000000
        /*08e4*/ 	.short	0x010a
        /*08e6*/ 	.byte	0x3f
	.zero		1


	//   ....[132]....
        /*08e8*/ 	.word	0x000049c0
        /*08ec*/ 	.word	0x00000008
        /*08f0*/ 	.word	0x00000000
        /*08f4*/ 	.short	0x010a
        /*08f6*/ 	.byte	0x3f
	.zero		1


	//   ....[133]....
        /*08f8*/ 	.word	0x00004a50
        /*08fc*/ 	.word	0x00000009
        /*0900*/ 	.word	0x00000000
        /*0904*/ 	.short	0x010a
        /*0906*/ 	.byte	0x3f
	.zero		1


	//   ....[134]....
        /*0908*/ 	.word	0x00004ae0
        /*090c*/ 	.word	0x00000008
        /*0910*/ 	.word	0x00000000
        /*0914*/ 	.short	0x010a
        /*0916*/ 	.byte	0x3f
	.zero		1


	//   ....[135]....
        /*0918*/ 	.word	0x00004b70
        /*091c*/ 	.word	0x00000009
        /*0920*/ 	.word	0x00000000
        /*0924*/ 	.short	0x010a
        /*0926*/ 	.byte	0x3f
	.zero		1


	//   ....[136]....
        /*0928*/ 	.word	0x00004c00
        /*092c*/ 	.word	0x00000008
        /*0930*/ 	.word	0x00000000
        /*0934*/ 	.short	0x010a
        /*0936*/ 	.byte	0x3f
	.zero		1


	//   ....[137]....
        /*0938*/ 	.word	0x00004c90
        /*093c*/ 	.word	0x00000009
        /*0940*/ 	.word	0x00000000
        /*0944*/ 	.short	0x010a
        /*0946*/ 	.byte	0x3f
	.zero		1


	//   ....[138]....
        /*0948*/ 	.word	0x00004d20
        /*094c*/ 	.word	0x00000008
        /*0950*/ 	.word	0x00000000
        /*0954*/ 	.short	0x010a
        /*0956*/ 	.byte	0x3f
	.zero		1


	//   ....[139]....
        /*0958*/ 	.word	0x00004db0
        /*095c*/ 	.word	0x00000009
        /*0960*/ 	.word	0x00000000
        /*0964*/ 	.short	0x010a
        /*0966*/ 	.byte	0x3f
	.zero		1


	//   ....[140]....
        /*0968*/ 	.word	0x00004e40
        /*096c*/ 	.word	0x00000008
        /*0970*/ 	.word	0x00000000
        /*0974*/ 	.short	0x010a
        /*0976*/ 	.byte	0x3f
	.zero		1


	//   ....[141]....
        /*0978*/ 	.word	0x00004ed0
        /*097c*/ 	.word	0x00000009
        /*0980*/ 	.word	0x00000000
        /*0984*/ 	.short	0x010a
        /*0986*/ 	.byte	0x3f
	.zero		1


	//   ....[142]....
        /*0988*/ 	.word	0x00004f60
        /*098c*/ 	.word	0x00000008
        /*0990*/ 	.word	0x00000000
        /*0994*/ 	.short	0x010a
        /*0996*/ 	.byte	0x3f
	.zero		1


	//   ....[143]....
        /*0998*/ 	.word	0x00004ff0
        /*099c*/ 	.word	0x00000009
        /*09a0*/ 	.word	0x00000000
        /*09a4*/ 	.short	0x010a
        /*09a6*/ 	.byte	0x3f
	.zero		1


	//   ....[144]....
        /*09a8*/ 	.word	0x00005080
        /*09ac*/ 	.word	0x00000008
        /*09b0*/ 	.word	0x00000000
        /*09b4*/ 	.short	0x010a
        /*09b6*/ 	.byte	0x3f
	.zero		1


	//   ....[145]....
        /*09b8*/ 	.word	0x00005110
        /*09bc*/ 	.word	0x00000009
        /*09c0*/ 	.word	0x00000000
        /*09c4*/ 	.short	0x010a
        /*09c6*/ 	.byte	0x3f
	.zero		1


	//   ....[146]....
        /*09c8*/ 	.word	0x000051a0
        /*09cc*/ 	.word	0x00000008
        /*09d0*/ 	.word	0x00000000
        /*09d4*/ 	.short	0x010a
        /*09d6*/ 	.byte	0x3f
	.zero		1


	//   ....[147]....
        /*09d8*/ 	.word	0x00005230
        /*09dc*/ 	.word	0x00000009
        /*09e0*/ 	.word	0x00000000
        /*09e4*/ 	.short	0x010a
        /*09e6*/ 	.byte	0x3f
	.zero		1


	//   ....[148]....
        /*09e8*/ 	.word	0x000052c0
        /*09ec*/ 	.word	0x00000008
        /*09f0*/ 	.word	0x00000000
        /*09f4*/ 	.short	0x010a
        /*09f6*/ 	.byte	0x3f
	.zero		1


	//   ....[149]....
        /*09f8*/ 	.word	0x00005350
        /*09fc*/ 	.word	0x00000009
        /*0a00*/ 	.word	0x00000000
        /*0a04*/ 	.short	0x010a
        /*0a06*/ 	.byte	0x3f
	.zero		1


	//   ....[150]....
        /*0a08*/ 	.word	0x000053e0
        /*0a0c*/ 	.word	0x00000008
        /*0a10*/ 	.word	0x00000000
        /*0a14*/ 	.short	0x010a
        /*0a16*/ 	.byte	0x3f
	.zero		1


	//   ....[151]....
        /*0a18*/ 	.word	0x00005470
        /*0a1c*/ 	.word	0x00000009
        /*0a20*/ 	.word	0x00000000
        /*0a24*/ 	.short	0x010a
        /*0a26*/ 	.byte	0x3f
	.zero		1


	//   ....[152]....
        /*0a28*/ 	.word	0x00005500
        /*0a2c*/ 	.word	0x00000008
        /*0a30*/ 	.word	0x00000000
        /*0a34*/ 	.short	0x010a
        /*0a36*/ 	.byte	0x3f
	.zero		1


	//   ....[153]....
        /*0a38*/ 	.word	0x00005590
        /*0a3c*/ 	.word	0x00000009
        /*0a40*/ 	.word	0x00000000
        /*0a44*/ 	.short	0x010a
        /*0a46*/ 	.byte	0x3f
	.zero		1


	//   ....[154]....
        /*0a48*/ 	.word	0x00005620
        /*0a4c*/ 	.word	0x00000008
        /*0a50*/ 	.word	0x00000000
        /*0a54*/ 	.short	0x010a
        /*0a56*/ 	.byte	0x3f
	.zero		1


	//   ....[155]....
        /*0a58*/ 	.word	0x000056b0
        /*0a5c*/ 	.word	0x00000009
        /*0a60*/ 	.word	0x00000000
        /*0a64*/ 	.short	0x010a
        /*0a66*/ 	.byte	0x3f
	.zero		1


	//   ....[156]....
        /*0a68*/ 	.word	0x00005740
        /*0a6c*/ 	.word	0x00000008
        /*0a70*/ 	.word	0x00000000
        /*0a74*/ 	.short	0x010a
        /*0a76*/ 	.byte	0x3f
	.zero		1


	//   ....[157]....
        /*0a78*/ 	.word	0x000057d0
        /*0a7c*/ 	.word	0x00000009
        /*0a80*/ 	.word	0x00000000
        /*0a84*/ 	.short	0x010a
        /*0a86*/ 	.byte	0x3f
	.zero		1


	//   ....[158]....
        /*0a88*/ 	.word	0x00005860
        /*0a8c*/ 	.word	0x00000008
        /*0a90*/ 	.word	0x00000000
        /*0a94*/ 	.short	0x010a
        /*0a96*/ 	.byte	0x3f
	.zero		1


	//   ....[159]....
        /*0a98*/ 	.word	0x000058f0
        /*0a9c*/ 	.word	0x00000009
        /*0aa0*/ 	.word	0x00000000
        /*0aa4*/ 	.short	0x010a
        /*0aa6*/ 	.byte	0x3f
	.zero		1


	//   ....[160]....
        /*0aa8*/ 	.word	0x00005980
        /*0aac*/ 	.word	0x00000008
        /*0ab0*/ 	.word	0x00000000
        /*0ab4*/ 	.short	0x010a
        /*0ab6*/ 	.byte	0x3f
	.zero		1


	//   ....[161]....
        /*0ab8*/ 	.word	0x00005a10
        /*0abc*/ 	.word	0x00000009
        /*0ac0*/ 	.word	0x00000000
        /*0ac4*/ 	.short	0x010a
        /*0ac6*/ 	.byte	0x3f
	.zero		1


	//   ....[162]....
        /*0ac8*/ 	.word	0x00005aa0
        /*0acc*/ 	.word	0x00000008
        /*0ad0*/ 	.word	0x00000000
        /*0ad4*/ 	.short	0x010a
        /*0ad6*/ 	.byte	0x3f
	.zero		1


	//   ....[163]....
        /*0ad8*/ 	.word	0x00005b30
        /*0adc*/ 	.word	0x00000009
        /*0ae0*/ 	.word	0x00000000
        /*0ae4*/ 	.short	0x010a
        /*0ae6*/ 	.byte	0x3f
	.zero		1


	//   ....[164]....
        /*0ae8*/ 	.word	0x00005bc0
        /*0aec*/ 	.word	0x00000008
        /*0af0*/ 	.word	0x00000000
        /*0af4*/ 	.short	0x010a
        /*0af6*/ 	.byte	0x3f
	.zero		1


	//   ....[165]....
        /*0af8*/ 	.word	0x00005c50
        /*0afc*/ 	.word	0x00000009
        /*0b00*/ 	.word	0x00000000
        /*0b04*/ 	.short	0x010a
        /*0b06*/ 	.byte	0x3f
	.zero		1


	//   ....[166]....
        /*0b08*/ 	.word	0x00005ce0
        /*0b0c*/ 	.word	0x00000006
        /*0b10*/ 	.word	0x00000000
        /*0b14*/ 	.short	0x010a
        /*0b16*/ 	.byte	0x3f
	.zero		1


	//   ....[167]....
        /*0b18*/ 	.word	0x00005d70
        /*0b1c*/ 	.word	0x00000003
        /*0b20*/ 	.word	0x00000000
        /*0b24*/ 	.short	0x010a
        /*0b26*/ 	.byte	0x3f
	.zero		1


	//   ....[168]....
        /*0b28*/ 	.word	0x00005de0
        /*0b2c*/ 	.word	0x00000003
        /*0b30*/ 	.word	0xfffffff8
        /*0b34*/ 	.short	0x010a
        /*0b36*/ 	.byte	0x3f
	.zero		1


	//   ....[169]....
        /*0b38*/ 	.word	0x00005e30
        /*0b3c*/ 	.word	0x00000003
        /*0b40*/ 	.word	0x00000000
        /*0b44*/ 	.short	0x010a
        /*0b46*/ 	.byte	0x3f
	.zero		1


	//   ....[170]....
        /*0b48*/ 	.word	0x00005e90
        /*0b4c*/ 	.word	0x00000004
        /*0b50*/ 	.word	0x00000000
        /*0b54*/ 	.short	0x010a
        /*0b56*/ 	.byte	0x3f
	.zero		1


	//   ....[171]....
        /*0b58*/ 	.word	0x00005ef0
        /*0b5c*/ 	.word	0x00000003
        /*0b60*/ 	.word	0x00000008
        /*0b64*/ 	.short	0x010a
        /*0b66*/ 	.byte	0x3f
	.zero		1


	//   ....[172]....
        /*0b68*/ 	.word	0x00005fc0
        /*0b6c*/ 	.word	0x0000000c
        /*0b70*/ 	.word	0x00000190
        /*0b74*/ 	.short	0x010a
        /*0b76*/ 	.byte	0x3f
	.zero		1


	//   ....[173]....
        /*0b78*/ 	.word	0x00006090
        /*0b7c*/ 	.word	0x00000005
        /*0b80*/ 	.word	0x00000000
        /*0b84*/ 	.short	0x010a
        /*0b86*/ 	.byte	0x3f
	.zero		1


	//   ....[174]....
        /*0b88*/ 	.word	0x000060e0
        /*0b8c*/ 	.word	0x00000009
        /*0b90*/ 	.word	0x00000000
        /*0b94*/ 	.short	0x010a
        /*0b96*/ 	.byte	0x3f
	.zero		1


	//   ....[175]....
        /*0b98*/ 	.word	0x00006130
        /*0b9c*/ 	.word	0x00000008
        /*0ba0*/ 	.word	0x00000000
        /*0ba4*/ 	.short	0x010a
        /*0ba6*/ 	.byte	0x3f
	.zero		1


	//   ....[176]....
        /*0ba8*/ 	.word	0x00006180
        /*0bac*/ 	.word	0x00000009
        /*0bb0*/ 	.word	0x00000000
        /*0bb4*/ 	.short	0x010a
        /*0bb6*/ 	.byte	0x3f
	.zero		1


	//   ....[177]....
        /*0bb8*/ 	.word	0x000061d0
        /*0bbc*/ 	.word	0x00000008
        /*0bc0*/ 	.word	0x00000000
        /*0bc4*/ 	.short	0x010a
        /*0bc6*/ 	.byte	0x3f
	.zero		1


	//   ....[178]....
        /*0bc8*/ 	.word	0x00006220
        /*0bcc*/ 	.word	0x00000009
        /*0bd0*/ 	.word	0x00000000
        /*0bd4*/ 	.short	0x010a
        /*0bd6*/ 	.byte	0x3f
	.zero		1


	//   ....[179]....
        /*0bd8*/ 	.word	0x00006270
        /*0bdc*/ 	.word	0x00000008
        /*0be0*/ 	.word	0x00000000
        /*0be4*/ 	.short	0x010a
        /*0be6*/ 	.byte	0x3f
	.zero		1


	//   ....[180]....
        /*0be8*/ 	.word	0x000062c0
        /*0bec*/ 	.word	0x00000009
        /*0bf0*/ 	.word	0x00000000
        /*0bf4*/ 	.short	0x010a
        /*0bf6*/ 	.byte	0x3f
	.zero		1


	//   ....[181]....
        /*0bf8*/ 	.word	0x00006310
        /*0bfc*/ 	.word	0x00000008
        /*0c00*/ 	.word	0x00000000
        /*0c04*/ 	.short	0x010a
        /*0c06*/ 	.byte	0x3f
	.zero		1


	//   ....[182]....
        /*0c08*/ 	.word	0x00006360
        /*0c0c*/ 	.word	0x00000009
        /*0c10*/ 	.word	0x00000000
        /*0c14*/ 	.short	0x010a
        /*0c16*/ 	.byte	0x3f
	.zero		1


	//   ....[183]....
        /*0c18*/ 	.word	0x000063b0
        /*0c1c*/ 	.word	0x00000008
        /*0c20*/ 	.word	0x00000000
        /*0c24*/ 	.short	0x010a
        /*0c26*/ 	.byte	0x3f
	.zero		1


	//   ....[184]....
        /*0c28*/ 	.word	0x00006400
        /*0c2c*/ 	.word	0x00000009
        /*0c30*/ 	.word	0x00000000
        /*0c34*/ 	.short	0x010a
        /*0c36*/ 	.byte	0x3f
	.zero		1


	//   ....[185]....
        /*0c38*/ 	.word	0x00006450
        /*0c3c*/ 	.word	0x00000008
        /*0c40*/ 	.word	0x00000000
        /*0c44*/ 	.short	0x010a
        /*0c46*/ 	.byte	0x3f
	.zero		1


	//   ....[186]....
        /*0c48*/ 	.word	0x000064a0
        /*0c4c*/ 	.word	0x00000009
        /*0c50*/ 	.word	0x00000000
        /*0c54*/ 	.short	0x010a
        /*0c56*/ 	.byte	0x3f
	.zero		1


	//   ....[187]....
        /*0c58*/ 	.word	0x000064f0
        /*0c5c*/ 	.word	0x00000008
        /*0c60*/ 	.word	0x00000000
        /*0c64*/ 	.short	0x010a
        /*0c66*/ 	.byte	0x3f
	.zero		1


	//   ....[188]....
        /*0c68*/ 	.word	0x00006540
        /*0c6c*/ 	.word	0x00000009
        /*0c70*/ 	.word	0x00000000
        /*0c74*/ 	.short	0x010a
        /*0c76*/ 	.byte	0x3f
	.zero		1


	//   ....[189]....
        /*0c78*/ 	.word	0x00006590
        /*0c7c*/ 	.word	0x00000008
        /*0c80*/ 	.word	0x00000000
        /*0c84*/ 	.short	0x010a
        /*0c86*/ 	.byte	0x3f
	.zero		1


	//   ....[190]....
        /*0c88*/ 	.word	0x000065e0
        /*0c8c*/ 	.word	0x00000009
        /*0c90*/ 	.word	0x00000000
        /*0c94*/ 	.short	0x010a
        /*0c96*/ 	.byte	0x3f
	.zero		1


	//   ....[191]....
        /*0c98*/ 	.word	0x00006630
        /*0c9c*/ 	.word	0x00000008
        /*0ca0*/ 	.word	0x00000000
        /*0ca4*/ 	.short	0x010a
        /*0ca6*/ 	.byte	0x3f
	.zero		1


	//   ....[192]....
        /*0ca8*/ 	.word	0x00006680
        /*0cac*/ 	.word	0x00000009
        /*0cb0*/ 	.word	0x00000000
        /*0cb4*/ 	.short	0x010a
        /*0cb6*/ 	.byte	0x3f
	.zero		1


	//   ....[193]....
        /*0cb8*/ 	.word	0x000066d0
        /*0cbc*/ 	.word	0x00000008
        /*0cc0*/ 	.word	0x00000000
        /*0cc4*/ 	.short	0x010a
        /*0cc6*/ 	.byte	0x3f
	.zero		1


	//   ....[194]....
        /*0cc8*/ 	.word	0x00006720
        /*0ccc*/ 	.word	0x00000009
        /*0cd0*/ 	.word	0x00000000
        /*0cd4*/ 	.short	0x010a
        /*0cd6*/ 	.byte	0x3f
	.zero		1


	//   ....[195]....
        /*0cd8*/ 	.word	0x00006770
        /*0cdc*/ 	.word	0x00000008
        /*0ce0*/ 	.word	0x00000000
        /*0ce4*/ 	.short	0x010a
        /*0ce6*/ 	.byte	0x3f
	.zero		1


	//   ....[196]....
        /*0ce8*/ 	.word	0x000067c0
        /*0cec*/ 	.word	0x00000009
        /*0cf0*/ 	.word	0x00000000
        /*0cf4*/ 	.short	0x010a
        /*0cf6*/ 	.byte	0x3f
	.zero		1


	//   ....[197]....
        /*0cf8*/ 	.word	0x00006810
        /*0cfc*/ 	.word	0x00000008
        /*0d00*/ 	.word	0x00000000
        /*0d04*/ 	.short	0x010a
        /*0d06*/ 	.byte	0x3f
	.zero		1


	//   ....[198]....
        /*0d08*/ 	.word	0x00006860
        /*0d0c*/ 	.word	0x00000009
        /*0d10*/ 	.word	0x00000000
        /*0d14*/ 	.short	0x010a
        /*0d16*/ 	.byte	0x3f
	.zero		1


	//   ....[199]....
        /*0d18*/ 	.word	0x000068b0
        /*0d1c*/ 	.word	0x00000008
        /*0d20*/ 	.word	0x00000000
        /*0d24*/ 	.short	0x010a
        /*0d26*/ 	.byte	0x3f
	.zero		1


	//   ....[200]....
        /*0d28*/ 	.word	0x00006900
        /*0d2c*/ 	.word	0x00000009
        /*0d30*/ 	.word	0x00000000
        /*0d34*/ 	.short	0x010a
        /*0d36*/ 	.byte	0x3f
	.zero		1


	//   ....[201]....
        /*0d38*/ 	.word	0x00006950
        /*0d3c*/ 	.word	0x00000008
        /*0d40*/ 	.word	0x00000000
        /*0d44*/ 	.short	0x010a
        /*0d46*/ 	.byte	0x3f
	.zero		1


	//   ....[202]....
        /*0d48*/ 	.word	0x000069a0
        /*0d4c*/ 	.word	0x00000009
        /*0d50*/ 	.word	0x00000000
        /*0d54*/ 	.short	0x010a
        /*0d56*/ 	.byte	0x3f
	.zero		1


	//   ....[203]....
        /*0d58*/ 	.word	0x000069f0
        /*0d5c*/ 	.word	0x00000008
        /*0d60*/ 	.word	0x00000000
        /*0d64*/ 	.short	0x010a
        /*0d66*/ 	.byte	0x3f
	.zero		1


	//   ....[204]....
        /*0d68*/ 	.word	0x00006a40
        /*0d6c*/ 	.word	0x00000009
        /*0d70*/ 	.word	0x00000000
        /*0d74*/ 	.short	0x010a
        /*0d76*/ 	.byte	0x3f
	.zero		1


	//   ....[205]....
        /*0d78*/ 	.word	0x00006a90
        /*0d7c*/ 	.word	0x00000008
        /*0d80*/ 	.word	0x00000000
        /*0d84*/ 	.short	0x010a
        /*0d86*/ 	.byte	0x3f
	.zero		1


	//   ....[206]....
        /*0d88*/ 	.word	0x00006ae0
        /*0d8c*/ 	.word	0x00000009
        /*0d90*/ 	.word	0x00000000
        /*0d94*/ 	.short	0x010a
        /*0d96*/ 	.byte	0x3f
	.zero		1


	//   ....[207]....
        /*0d98*/ 	.word	0x00006b30
        /*0d9c*/ 	.word	0x00000008
        /*0da0*/ 	.word	0x00000000
        /*0da4*/ 	.short	0x010a
        /*0da6*/ 	.byte	0x3f
	.zero		1


	//   ....[208]....
        /*0da8*/ 	.word	0x00006b80
        /*0dac*/ 	.word	0x00000009
        /*0db0*/ 	.word	0x00000000
        /*0db4*/ 	.short	0x010a
        /*0db6*/ 	.byte	0x3f
	.zero		1


	//   ....[209]....
        /*0db8*/ 	.word	0x00006bd0
        /*0dbc*/ 	.word	0x00000008
        /*0dc0*/ 	.word	0x00000000
        /*0dc4*/ 	.short	0x010a
        /*0dc6*/ 	.byte	0x3f
	.zero		1


	//   ....[210]....
        /*0dc8*/ 	.word	0x00006c20
        /*0dcc*/ 	.word	0x00000009
        /*0dd0*/ 	.word	0x00000000
        /*0dd4*/ 	.short	0x010a
        /*0dd6*/ 	.byte	0x3f
	.zero		1


	//   ....[211]....
        /*0dd8*/ 	.word	0x00006c70
        /*0ddc*/ 	.word	0x00000008
        /*0de0*/ 	.word	0x00000000
        /*0de4*/ 	.short	0x010a
        /*0de6*/ 	.byte	0x3f
	.zero		1


	//   ....[212]....
        /*0de8*/ 	.word	0x00006cc0
        /*0dec*/ 	.word	0x00000009
        /*0df0*/ 	.word	0x00000000
        /*0df4*/ 	.short	0x010a
        /*0df6*/ 	.byte	0x3f
	.zero		1


	//   ....[213]....
        /*0df8*/ 	.word	0x00006d10
        /*0dfc*/ 	.word	0x00000008
        /*0e00*/ 	.word	0x00000000
        /*0e04*/ 	.short	0x010a
        /*0e06*/ 	.byte	0x3f
	.zero		1


	//   ....[214]....
        /*0e08*/ 	.word	0x00006d60
        /*0e0c*/ 	.word	0x00000009
        /*0e10*/ 	.word	0x00000000
        /*0e14*/ 	.short	0x010a
        /*0e16*/ 	.byte	0x3f
	.zero		1


	//   ....[215]....
        /*0e18*/ 	.word	0x00006db0
        /*0e1c*/ 	.word	0x00000008
        /*0e20*/ 	.word	0x00000000
        /*0e24*/ 	.short	0x010a
        /*0e26*/ 	.byte	0x3f
	.zero		1


	//   ....[216]....
        /*0e28*/ 	.word	0x00006e00
        /*0e2c*/ 	.word	0x00000009
        /*0e30*/ 	.word	0x00000000
        /*0e34*/ 	.short	0x010a
        /*0e36*/ 	.byte	0x3f
	.zero		1


	//   ....[217]....
        /*0e38*/ 	.word	0x00006e50
        /*0e3c*/ 	.word	0x00000008
        /*0e40*/ 	.word	0x00000000
        /*0e44*/ 	.short	0x010a
        /*0e46*/ 	.byte	0x3f
	.zero		1


	//   ....[218]....
        /*0e48*/ 	.word	0x00006ea0
        /*0e4c*/ 	.word	0x00000009
        /*0e50*/ 	.word	0x00000000
        /*0e54*/ 	.short	0x010a
        /*0e56*/ 	.byte	0x3f
	.zero		1


	//   ....[219]....
        /*0e58*/ 	.word	0x00006ef0
        /*0e5c*/ 	.word	0x00000008
        /*0e60*/ 	.word	0x00000000
        /*0e64*/ 	.short	0x010a
        /*0e66*/ 	.byte	0x3f
	.zero		1


	//   ....[220]....
        /*0e68*/ 	.word	0x00006f40
        /*0e6c*/ 	.word	0x00000009
        /*0e70*/ 	.word	0x00000000
        /*0e74*/ 	.short	0x010a
        /*0e76*/ 	.byte	0x3f
	.zero		1


	//   ....[221]....
        /*0e78*/ 	.word	0x00006f90
        /*0e7c*/ 	.word	0x00000006
        /*0e80*/ 	.word	0x00000000
        /*0e84*/ 	.short	0x010a
        /*0e86*/ 	.byte	0x3f
	.zero		1


	//----- nvinfo : EIATTR_NUM_MBARRIERS
	.align		4
.L_35:
        /*0e88*/ 	.byte	0x03, 0x38
        /*0e8a*/ 	.short	0x006a


	//----- nvinfo : EIATTR_EXIT_INSTR_OFFSETS
	.align		4
        /*0e8c*/ 	.byte	0x04, 0x1c
        /*0e8e*/ 	.short	(.L_37 - .L_36)


	//   ....[0]....
.L_36:
        /*0e90*/ 	.word	0x000019f0


	//   ....[1]....
        /*0e94*/ 	.word	0x00001a50


	//   ....[2]....
        /*0e98*/ 	.word	0x000033a0


	//   ....[3]....
        /*0e9c*/ 	.word	0x000033d0


	//   ....[4]....
        /*0ea0*/ 	.word	0x00005dc0


	//----- nvinfo : EIATTR_MAX_THREADS
	.align		4
.L_37:
        /*0ea4*/ 	.byte	0x04, 0x05
        /*0ea6*/ 	.short	(.L_39 - .L_38)
.L_38:
        /*0ea8*/ 	.word	0x00000180
        /*0eac*/ 	.word	0x00000001
        /*0eb0*/ 	.word	0x00000001


	//----- nvinfo : EIATTR_CRS_STACK_SIZE
	.align		4
.L_39:
        /*0eb4*/ 	.byte	0x04, 0x1e
        /*0eb6*/ 	.short	(.L_41 - .L_40)
.L_40:
        /*0eb8*/ 	.word	0x00000000


	//----- nvinfo : EIATTR_CBANK_PARAM_SIZE
	.align		4
.L_41:
        /*0ebc*/ 	.byte	0x03, 0x19
        /*0ebe*/ 	.short	0x0470


	//----- nvinfo : EIATTR_PARAM_CBANK
	.align		4
        /*0ec0*/ 	.byte	0x04, 0x0a
        /*0ec2*/ 	.short	(.L_43 - .L_42)
	.align		4
.L_42:
        /*0ec4*/ 	.word	index@(.nv.constant0._ZN7cutlass13device_kernelINS_4gemm6kernel13GemmUniversalIN4cute5tupleIJiiiiEEENS1_10collective13CollectiveMmaINS1_34MainloopSm90TmaGmmaWarpSpecializedILi50ENS5_IJNS4_1CILi2EEENSA_ILi1EEESC_EEENS1_32KernelTmaWarpSpecializedPingpongEEENS5_IJNSA_ILi64EEENSA_ILi8EEESG_EEEaNS5_IJlSC_lEEEaSJ_NS4_8TiledMMAINS4_8MMA_AtomIJNS4_4SM904GMMA25MMA_64x8x32_S32S8S8_SS_TNEEEENS4_6LayoutINS5_IJSC_SC_SC_EEENS5_IJNSA_ILi0EEESS_SS_EEEEENS5_IJNS4_10UnderscoreESV_SV_EEEEENS4_13SM90_TMA_LOADENS4_14ComposedLayoutINS4_7SwizzleILi2ELi4ELi3EEENS4_18smem_ptr_flag_bitsILi8EEENSQ_INS5_IJSH_SG_EEENS5_IJSG_SC_EEEEEEEvNS4_8identityENS4_23SM90_TMA_LOAD_MULTICASTES17_vS18_EENS_8epilogue10collective6detail29Sm90TmaWarpSpecializedAdapterINS1C_15DefaultEpilogueIaSJ_SJ_NS1B_6thread17LinearCombinationIaLi1EiiLNS1G_9ScaleType4KindE0ELNS_15FloatRoundStyleE2EaEENS1_15EpilogueDefaultEEEEEvvEEEEvNT_6ParamsE)
        /*0ec8*/ 	.short	0x0210
        /*0eca*/ 	.short	0x0470


	//----- nvinfo : EIATTR_SW_WAR
	.align		4
.L_43:
        /*0ecc*/ 	.byte	0x04, 0x36
        /*0ece*/ 	.short	(.L_45 - .L_44)
.L_44:
        /*0ed0*/ 	.word	0x00000008
.L_45:


//--------------------- .nv.callgraph             --------------------------
	.section	.nv.callgraph,"",@"SHT_CUDA_CALLGRAPH"
	.align	4
	.sectionentsize	8
	.align		4
        /*0000*/ 	.word	0x00000000
	.align		4
        /*0004*/ 	.word	0xffffffff
	.align		4
        /*0008*/ 	.word	index@(_ZN7cutlass13device_kernelINS_4gemm6kernel13GemmUniversalIN4cute5tupleIJiiiiEEENS1_10collective13CollectiveMmaINS1_34MainloopSm90TmaGmmaWarpSpecializedILi50ENS5_IJNS4_1CILi2EEENSA_ILi1EEESC_EEENS1_32KernelTmaWarpSpecializedPingpongEEENS5_IJNSA_ILi64EEENSA_ILi8EEESG_EEEaNS5_IJlSC_lEEEaSJ_NS4_8TiledMMAINS4_8MMA_AtomIJNS4_4SM904GMMA25MMA_64x8x32_S32S8S8_SS_TNEEEENS4_6LayoutINS5_IJSC_SC_SC_EEENS5_IJNSA_ILi0EEESS_SS_EEEEENS5_IJNS4_10UnderscoreESV_SV_EEEEENS4_13SM90_TMA_LOADENS4_14ComposedLayoutINS4_7SwizzleILi2ELi4ELi3EEENS4_18smem_ptr_flag_bitsILi8EEENSQ_INS5_IJSH_SG_EEENS5_IJSG_SC_EEEEEEEvNS4_8identityENS4_23SM90_TMA_LOAD_MULTICASTES17_vS18_EENS_8epilogue10collective6detail29Sm90TmaWarpSpecializedAdapterINS1C_15DefaultEpilogueIaSJ_SJ_NS1B_6thread17LinearCombinationIaLi1EiiLNS1G_9ScaleType4KindE0ELNS_15FloatRoundStyleE2EaEENS1_15EpilogueDefaultEEEEEvvEEEEvNT_6ParamsE)
	.align		4
        /*000c*/ 	.word	index@(__assertfail)
	.align		4
        /*0010*/ 	.word	0x00000000
	.align		4
        /*0014*/ 	.word	0xfffffffe
	.align		4
        /*0018*/ 	.word	0x00000000
	.align		4
        /*001c*/ 	.word	0xfffffffd
	.align		4
        /*0020*/ 	.word	0x00000000
	.align		4
        /*0024*/ 	.word	0xfffffffc


//--------------------- .nv.constant4             --------------------------
	.section	.nv.constant4,"a",@progbits
	.align	8
	.align		8
.nv.constant4:
        /*0000*/ 	.dword	__assertfail
	.align		8
        /*0008*/ 	.dword	__unnamed_1
	.align		8
        /*0010*/ 	.dword	_ZN39_INTERNAL_2bcb4366_4_k_cu_35421ac8_83324cuda3std3__45__cpo5beginE
	.align		8
        /*0018*/ 	.dword	_ZN39_INTERNAL_2bcb4366_4_k_cu_35421ac8_83324cuda3std3__45__cpo3endE
	.align		8
        /*0020*/ 	.dword	_ZN39_INTERNAL_2bcb4366_4_k_cu_35421ac8_83324cuda3std3__45__cpo6cbeginE
	.align		8
        /*0028*/ 	.dword	_ZN39_INTERNAL_2bcb4366_4_k_cu_35421ac8_83324cuda3std3__45__cpo4cendE
	.align		8
        /*0030*/ 	.dword	_ZN39_INTERNAL_2bcb4366_4_k_cu_35421ac8_83324cuda3std3__441_GLOBAL__N__2bcb4366_4_k_cu_35421ac8_83326ignoreE
	.align		8
        /*0038*/ 	.dword	_ZN39_INTERNAL_2bcb4366_4_k_cu_35421ac8_83324cuda3std3__419piecewise_constructE
	.align		8
        /*0040*/ 	.dword	_ZN39_INTERNAL_2bcb4366_4_k_cu_35421ac8_83324cuda3std3__48in_placeE
	.align		8
        /*0048*/ 	.dword	_ZN39_INTERNAL_2bcb4366_4_k_cu_35421ac8_83324cuda3std6ranges3__45__cpo4swapE
	.align		8
        /*0050*/ 	.dword	_ZN39_INTERNAL_2bcb4366_4_k_cu_35421ac8_83324cuda3std6ranges3__45__cpo9iter_moveE
	.align		8
        /*0058*/ 	.dword	_ZN39_INTERNAL_2bcb4366_4_k_cu_35421ac8_83324cute7productE
	.align		8
        /*0060*/ 	.dword	_ZN39_INTERNAL_2bcb4366_4_k_cu_35421ac8_83324cute1_E
	.align		8
        /*0068*/ 	.dword	$str$22
	.align		8
        /*0070*/ 	.dword	$str$23


//--------------------- .text._ZN7cutlass13device_kernelINS_4gemm6kernel13GemmUniversalIN4cute5tupleIJiiiiEEENS1_10collective13CollectiveMmaINS1_34MainloopSm90TmaGmmaWarpSpecializedILi50ENS5_IJNS4_1CILi2EEENSA_ILi1EEESC_EEENS1_32KernelTmaWarpSpecializedPingpongEEENS5_IJNSA_ILi64EEENSA_ILi8EEESG_EEEaNS5_IJlSC_lEEEaSJ_NS4_8TiledMMAINS4_8MMA_AtomIJNS4_4SM904GMMA25MMA_64x8x32_S32S8S8_SS_TNEEEENS4_6LayoutINS5_IJSC_SC_SC_EEENS5_IJNSA_ILi0EEESS_SS_EEEEENS5_IJNS4_10UnderscoreESV_SV_EEEEENS4_13SM90_TMA_LOADENS4_14ComposedLayoutINS4_7SwizzleILi2ELi4ELi3EEENS4_18smem_ptr_flag_bitsILi8EEENSQ_INS5_IJSH_SG_EEENS5_IJSG_SC_EEEEEEEvNS4_8identityENS4_23SM90_TMA_LOAD_MULTICASTES17_vS18_EENS_8epilogue10collective6detail29Sm90TmaWarpSpecializedAdapterINS1C_15DefaultEpilogueIaSJ_SJ_NS1B_6thread17LinearCombinationIaLi1EiiLNS1G_9ScaleType4KindE0ELNS_15FloatRoundStyleE2EaEENS1_15EpilogueDefaultEEEEEvvEEEEvNT_6ParamsE --------------------------
	.section	.text._ZN7cutlass13device_kernelINS_4gemm6kernel13GemmUniversalIN4cute5tupleIJiiiiEEENS1_10collective13CollectiveMmaINS1_34MainloopSm90TmaGmmaWarpSpecializedILi50ENS5_IJNS4_1CILi2EEENSA_ILi1EEESC_EEENS1_32KernelTmaWarpSpecializedPingpongEEENS5_IJNSA_ILi64EEENSA_ILi8EEESG_EEEaNS5_IJlSC_lEEEaSJ_NS4_8TiledMMAINS4_8MMA_AtomIJNS4_4SM904GMMA25MMA_64x8x32_S32S8S8_SS_TNEEEENS4_6LayoutINS5_IJSC_SC_SC_EEENS5_IJNSA_ILi0EEESS_SS_EEEEENS5_IJNS4_10UnderscoreESV_SV_EEEEENS4_13SM90_TMA_LOADENS4_14ComposedLayoutINS4_7SwizzleILi2ELi4ELi3EEENS4_18smem_ptr_flag_bitsILi8EEENSQ_INS5_IJSH_SG_EEENS5_IJSG_SC_EEEEEEEvNS4_8identityENS4_23SM90_TMA_LOAD_MULTICASTES17_vS18_EENS_8epilogue10collective6detail29Sm90TmaWarpSpecializedAdapterINS1C_15DefaultEpilogueIaSJ_SJ_NS1B_6thread17LinearCombinationIaLi1EiiLNS1G_9ScaleType4KindE0ELNS_15FloatRoundStyleE2EaEENS1_15EpilogueDefaultEEEEEvvEEEEvNT_6ParamsE,"ax",@progbits
	.align	128
.text._ZN7cutlass13device_kernelINS_4gemm6kernel13GemmUniversalIN4cute5tupleIJiiiiEEENS1_10collective13CollectiveMmaINS1_34MainloopSm90TmaGmmaWarpSpecializedILi50ENS5_IJNS4_1CILi2EEENSA_ILi1EEESC_EEENS1_32KernelTmaWarpSpecializedPingpongEEENS5_IJNSA_ILi64EEENSA_ILi8EEESG_EEEaNS5_IJlSC_lEEEaSJ_NS4_8TiledMMAINS4_8MMA_AtomIJNS4_4SM904GMMA25MMA_64x8x32_S32S8S8_SS_TNEEEENS4_6LayoutINS5_IJSC_SC_SC_EEENS5_IJNSA_ILi0EEESS_SS_EEEEENS5_IJNS4_10UnderscoreESV_SV_EEEEENS4_13SM90_TMA_LOADENS4_14ComposedLayoutINS4_7SwizzleILi2ELi4ELi3EEENS4_18smem_ptr_flag_bitsILi8EEENSQ_INS5_IJSH_SG_EEENS5_IJSG_SC_EEEEEEEvNS4_8identityENS4_23SM90_TMA_LOAD_MULTICASTES17_vS18_EENS_8epilogue10collective6detail29Sm90TmaWarpSpecializedAdapterINS1C_15DefaultEpilogueIaSJ_SJ_NS1B_6thread17LinearCombinationIaLi1EiiLNS1G_9ScaleType4KindE0ELNS_15FloatRoundStyleE2EaEENS1_15EpilogueDefaultEEEEEvvEEEEvNT_6ParamsE:
        .type           _ZN7cutlass13device_kernelINS_4gemm6kernel13GemmUniversalIN4cute5tupleIJiiiiEEENS1_10collective13CollectiveMmaINS1_34MainloopSm90TmaGmmaWarpSpecializedILi50ENS5_IJNS4_1CILi2EEENSA_ILi1EEESC_EEENS1_32KernelTmaWarpSpecializedPingpongEEENS5_IJNSA_ILi64EEENSA_ILi8EEESG_EEEaNS5_IJlSC_lEEEaSJ_NS4_8TiledMMAINS4_8MMA_AtomIJNS4_4SM904GMMA25MMA_64x8x32_S32S8S8_SS_TNEEEENS4_6LayoutINS5_IJSC_SC_SC_EEENS5_IJNSA_ILi0EEESS_SS_EEEEENS5_IJNS4_10UnderscoreESV_SV_EEEEENS4_13SM90_TMA_LOADENS4_14ComposedLayoutINS4_7SwizzleILi2ELi4ELi3EEENS4_18smem_ptr_flag_bitsILi8EEENSQ_INS5_IJSH_SG_EEENS5_IJSG_SC_EEEEEEEvNS4_8identityENS4_23SM90_TMA_LOAD_MULTICASTES17_vS18_EENS_8epilogue10collective6detail29Sm90TmaWarpSpecializedAdapterINS1C_15DefaultEpilogueIaSJ_SJ_NS1B_6thread17LinearCombinationIaLi1EiiLNS1G_9ScaleType4KindE0ELNS_15FloatRoundStyleE2EaEENS1_15EpilogueDefaultEEEEEvvEEEEvNT_6ParamsE,@function
        .size           _ZN7cutlass13device_kernelINS_4gemm6kernel13GemmUniversalIN4cute5tupleIJiiiiEEENS1_10collective13CollectiveMmaINS1_34MainloopSm90TmaGmmaWarpSpecializedILi50ENS5_IJNS4_1CILi2EEENSA_ILi1EEESC_EEENS1_32KernelTmaWarpSpecializedPingpongEEENS5_IJNSA_ILi64EEENSA_ILi8EEESG_EEEaNS5_IJlSC_lEEEaSJ_NS4_8TiledMMAINS4_8MMA_AtomIJNS4_4SM904GMMA25MMA_64x8x32_S32S8S8_SS_TNEEEENS4_6LayoutINS5_IJSC_SC_SC_EEENS5_IJNSA_ILi0EEESS_SS_EEEEENS5_IJNS4_10UnderscoreESV_SV_EEEEENS4_13SM90_TMA_LOADENS4_14ComposedLayoutINS4_7SwizzleILi2ELi4ELi3EEENS4_18smem_ptr_flag_bitsILi8EEENSQ_INS5_IJSH_SG_EEENS5_IJSG_SC_EEEEEEEvNS4_8identityENS4_23SM90_TMA_LOAD_MULTICASTES17_vS18_EENS_8epilogue10collective6detail29Sm90TmaWarpSpecializedAdapterINS1C_15DefaultEpilogueIaSJ_SJ_NS1B_6thread17LinearCombinationIaLi1EiiLNS1G_9ScaleType4KindE0ELNS_15FloatRoundStyleE2EaEENS1_15EpilogueDefaultEEEEEvvEEEEvNT_6ParamsE,(.L_x_178 - _ZN7cutlass13device_kernelINS_4gemm6kernel13GemmUniversalIN4cute5tupleIJiiiiEEENS1_10collective13CollectiveMmaINS1_34MainloopSm90TmaGmmaWarpSpecializedILi50ENS5_IJNS4_1CILi2EEENSA_ILi1EEESC_EEENS1_32KernelTmaWarpSpecializedPingpongEEENS5_IJNSA_ILi64EEENSA_ILi8EEESG_EEEaNS5_IJlSC_lEEEaSJ_NS4_8TiledMMAINS4_8MMA_AtomIJNS4_4SM904GMMA25MMA_64x8x32_S32S8S8_SS_TNEEEENS4_6LayoutINS5_IJSC_SC_SC_EEENS5_IJNSA_ILi0EEESS_SS_EEEEENS5_IJNS4_10UnderscoreESV_SV_EEEEENS4_13SM90_TMA_LOADENS4_14ComposedLayoutINS4_7SwizzleILi2ELi4ELi3EEENS4_18smem_ptr_flag_bitsILi8EEENSQ_INS5_IJSH_SG_EEENS5_IJSG_SC_EEEEEEEvNS4_8identityENS4_23SM90_TMA_LOAD_MULTICASTES17_vS18_EENS_8epilogue10collective6detail29Sm90TmaWarpSpecializedAdapterINS1C_15DefaultEpilogueIaSJ_SJ_NS1B_6thread17LinearCombinationIaLi1EiiLNS1G_9ScaleType4KindE0ELNS_15FloatRoundStyleE2EaEENS1_15EpilogueDefaultEEEEEvvEEEEvNT_6ParamsE)
        .other          _ZN7cutlass13device_kernelINS_4gemm6kernel13GemmUniversalIN4cute5tupleIJiiiiEEENS1_10collective13CollectiveMmaINS1_34MainloopSm90TmaGmmaWarpSpecializedILi50ENS5_IJNS4_1CILi2EEENSA_ILi1EEESC_EEENS1_32KernelTmaWarpSpecializedPingpongEEENS5_IJNSA_ILi64EEENSA_ILi8EEESG_EEEaNS5_IJlSC_lEEEaSJ_NS4_8TiledMMAINS4_8MMA_AtomIJNS4_4SM904GMMA25MMA_64x8x32_S32S8S8_SS_TNEEEENS4_6LayoutINS5_IJSC_SC_SC_EEENS5_IJNSA_ILi0EEESS_SS_EEEEENS5_IJNS4_10UnderscoreESV_SV_EEEEENS4_13SM90_TMA_LOADENS4_14ComposedLayoutINS4_7SwizzleILi2ELi4ELi3EEENS4_18smem_ptr_flag_bitsILi8EEENSQ_INS5_IJSH_SG_EEENS5_IJSG_SC_EEEEEEEvNS4_8identityENS4_23SM90_TMA_LOAD_MULTICASTES17_vS18_EENS_8epilogue10collective6detail29Sm90TmaWarpSpecializedAdapterINS1C_15DefaultEpilogueIaSJ_SJ_NS1B_6thread17LinearCombinationIaLi1EiiLNS1G_9ScaleType4KindE0ELNS_15FloatRoundStyleE2EaEENS1_15EpilogueDefaultEEEEEvvEEEEvNT_6ParamsE,@"STO_CUDA_ENTRY STV_DEFAULT"
_ZN7cutlass13device_kernelINS_4gemm6kernel13GemmUniversalIN4cute5tupleIJiiiiEEENS1_10collective13CollectiveMmaINS1_34MainloopSm90TmaGmmaWarpSpecializedILi50ENS5_IJNS4_1CILi2EEENSA_ILi1EEESC_EEENS1_32KernelTmaWarpSpecializedPingpongEEENS5_IJNSA_ILi64EEENSA_ILi8EEESG_EEEaNS5_IJlSC_lEEEaSJ_NS4_8TiledMMAINS4_8MMA_AtomIJNS4_4SM904GMMA25MMA_64x8x32_S32S8S8_SS_TNEEEENS4_6LayoutINS5_IJSC_SC_SC_EEENS5_IJNSA_ILi0EEESS_SS_EEEEENS5_IJNS4_10UnderscoreESV_SV_EEEEENS4_13SM90_TMA_LOADENS4_14ComposedLayoutINS4_7SwizzleILi2ELi4ELi3EEENS4_18smem_ptr_flag_bitsILi8EEENSQ_INS5_IJSH_SG_EEENS5_IJSG_SC_EEEEEEEvNS4_8identityENS4_23SM90_TMA_LOAD_MULTICASTES17_vS18_EENS_8epilogue10collective6detail29Sm90TmaWarpSpecializedAdapterINS1C_15DefaultEpilogueIaSJ_SJ_NS1B_6thread17LinearCombinationIaLi1EiiLNS1G_9ScaleType4KindE0ELNS_15FloatRoundStyleE2EaEENS1_15EpilogueDefaultEEEEEvvEEEEvNT_6ParamsE:
[----:B------:R-:W0:Y:S01]  /*0000*/  LDC R1, c[0x0][0x28] ;  /* 0x00000a00ff017b82 */ /* 0x000e220000000800 */
[----:B------:R-:W1:Y:S01]  /*0010*/  S2R R2, SR_TID.X ;  /* 0x0000000000027919 */ /* 0x000e620000002100 */
[----:B------:R-:W-:Y:S01]  /*0020*/  ELECT P0, URZ, PT ;  /* 0x00000000003f782f */ /* 0x000fe20003800000 */
[----:B------:R-:W-:Y:S01]  /*0030*/  BSSY B0, `(.L_x_0) ;  /* 0x000000f000007945 */ /* 0x000fe20003800000 */
[--C-:B-1----:R-:W-:Y:S02]  /*0040*/  SHF.R.U32.HI R0, RZ, 0x5, R2.reuse ;  /* 0x00000005ff007819 */ /* 0x102fe40000011602 */
[----:B------:R-:W-:-:S03]  /*0050*/  SHF.R.U32.HI R7, RZ, 0x7, R2 ;  /* 0x00000007ff077819 */ /* 0x000fc60000011602 */
[----:B------:R-:W1:Y:S04]  /*0060*/  SHFL.IDX PT, R5, R0, RZ, 0x1f ;  /* 0x00001fff00057589 */ /* 0x000e6800000e0000 */
[----:B------:R2:W3:Y:S01]  /*0070*/  SHFL.IDX PT, R10, R7, RZ, 0x1f ;  /* 0x00001fff070a7589 */ /* 0x0004e200000e0000 */
[----:B-1----:R-:W-:-:S13]  /*0080*/  ISETP.NE.OR P0, PT, R5, RZ, !P0 ;  /* 0x000000ff0500720c */ /* 0x002fda0004705670 */
[----:B0-23--:R-:W-:Y:S05]  /*0090*/  @P0 BRA `(.L_x_1) ;  /* 0x0000000000200947 */ /* 0x00dfea0003800000 */
[----:B------:R-:W-:Y:S02]  /*00a0*/  ULDC.64 UR4, c[0x0][0x198] ;  /* 0x0000660000047ab9 */ /* 0x000fe40000000a00 */
[----:B------:R-:W-:Y:S02]  /*00b0*/  UIADD3 UR6, UP0, UR4, 0xf0, URZ ;  /* 0x000000f004067890 */ /* 0x000fe4000ff1e03f */
[----:B------:R-:W-:Y:S02]  /*00c0*/  UIADD3 UR4, UP1, UR4, 0x1f0, URZ ;  /* 0x000001f004047890 */ /* 0x000fe4000ff3e03f */
[----:B------:R-:W-:Y:S02]  /*00d0*/  UIADD3.X UR7, URZ, UR5, URZ, UP0, !UPT ;  /* 0x000000053f077290 */ /* 0x000fe400087fe43f */
[----:B------:R-:W-:-:S07]  /*00e0*/  UIADD3.X UR5, URZ, UR5, URZ, UP1, !UPT ;  /* 0x000000053f057290 */ /* 0x000fce0008ffe43f */
[----:B------:R0:W-:Y:S02]  /*00f0*/  UTMACCTL.PF [UR6] ;  /* 0x00000000060079b9 */ /* 0x0001e40008040000 */
[----:B------:R0:W-:Y:S02]  /*0100*/  UTMACCTL.PF [UR4] ;  /* 0x00000000040079b9 */ /* 0x0001e40008040000 */
[----:B0-----:R-:W-:Y:S01]  /*0110*/  NOP ;  /* 0x0000000000007918 */ /* 0x001fe20000000000 */
.L_x_1:
[----:B------:R-:W-:Y:S05]  /*0120*/  BSYNC B0 ;  /* 0x0000000000007941 */ /* 0x000fea0003800000 */
.L_x_0:
[----:B------:R-:W0:Y:S02]  /*0130*/  SHFL.IDX PT, R8, R0, RZ, 0x1f ;  /* 0x00001fff00087589 */ /* 0x000e2400000e0000 */
[----:B0-----:R-:W-:-:S13]  /*0140*/  ISETP.NE.AND P0, PT, R8, RZ, PT ;  /* 0x000000ff0800720c */ /* 0x001fda0003f05270 */
[----:B------:R-:W-:Y:S05]  /*0150*/  @P0 BRA `(.L_x_2) ;  /* 0x0000000400d40947 */ /* 0x000fea0003800000 */
[----:B------:R-:W-:Y:S01]  /*0160*/  ELECT P0, URZ, PT ;  /* 0x00000000003f782f */ /* 0x000fe20003800000 */
[----:B------:R-:W-:-:S12]  /*0170*/  BSSY B0, `(.L_x_2) ;  /* 0x0000073000007945 */ /* 0x000fd80003800000 */
[----:B------:R-:W-:Y:S05]  /*0180*/  @!P0 BRA `(.L_x_3) ;  /* 0x0000000400c48947 */ /* 0x000fea0003800000 */
[----:B------:R-:W0:Y:S01]  /*0190*/  S2UR UR8, SR_CgaCtaId ;  /* 0x00000000000879c3 */ /* 0x000e220000008800 */
[----:B------:R-:W-:Y:S01]  /*01a0*/  UMOV UR4, 0x400 ;  /* 0x0000040000047882 */ /* 0x000fe20000000000 */
[----:B------:R-:W-:Y:S01]  /*01b0*/  UMOV UR5, 0x1 ;  /* 0x0000000100057882 */ /* 0x000fe20000000000 */
[----:B------:R-:W-:Y:S02]  /*01c0*/  UMOV UR6, 0x2 ;  /* 0x0000000200067882 */ /* 0x000fe40000000000 */
[----:B------:R-:W-:-:S04]  /*01d0*/  UIADD3 UR6, -UR6, 0x100000, URZ ;  /* 0x0010000006067890 */ /* 0x000fc8000fffe13f */
[----:B------:R-:W-:Y:S02]  /*01e0*/  USHF.L.U32 UR7, UR6, 0xb, URZ ;  /* 0x0000000b06077899 */ /* 0x000fe4000800063f */
[----:B------:R-:W-:Y:S02]  /*01f0*/  USHF.L.U32 UR6, UR6, 0x1, URZ ;  /* 0x0000000106067899 */ /* 0x000fe4000800063f */
[----:B0-----:R-:W-:Y:S02]  /*0200*/  ULEA UR8, UR8, UR4, 0x18 ;  /* 0x0000000408087291 */ /* 0x001fe4000f8ec03f */
[----:B------:R-:W-:-:S04]  /*0210*/  UIADD3 UR4, -UR5, 0x100000, URZ ;  /* 0x0010000005047890 */ /* 0x000fc8000fffe13f */
[----:B------:R-:W-:Y:S02]  /*0220*/  USHF.L.U32 UR5, UR4, 0xb, URZ ;  /* 0x0000000b04057899 */ /* 0x000fe4000800063f */
[----:B------:R-:W-:Y:S01]  /*0230*/  USHF.L.U32 UR4, UR4, 0x1, URZ ;  /* 0x0000000104047899 */ /* 0x000fe2000800063f */
[----:B------:R-:W0:Y:S11]  /*0240*/  FENCE.VIEW.ASYNC.S ;  /* 0x00000000000073c6 */ /* 0x000e360000000000 */
[----:B0-----:R0:W1:Y:S01]  /*0250*/  SYNCS.EXCH.64 URZ, [UR8], UR4 ;  /* 0x00000004083f75b2 */ /* 0x0010620008000100 */
[----:B------:R0:W2:Y:S01]  /*0260*/  SYNCS.EXCH.64 URZ, [UR8+0x190], UR6 ;  /* 0x00019006083f75b2 */ /* 0x0000a20008000100 */
[----:B------:R0:W3:Y:S01]  /*0270*/  SYNCS.EXCH.64 URZ, [UR8+0x8], UR4 ;  /* 0x00000804083f75b2 */ /* 0x0000e20008000100 */
[----:B------:R0:W4:Y:S01]  /*0280*/  SYNCS.EXCH.64 URZ, [UR8+0x198], UR6 ;  /* 0x00019806083f75b2 */ /* 0x0001220008000100 */
[----:B------:R0:W0:Y:S01]  /*0290*/  SYNCS.EXCH.64 URZ, [UR8+0x10], UR4 ;  /* 0x00001004083f75b2 */ /* 0x0000220008000100 */
        /* <DEDUP_REMOVED lines=95> */
[----:B-1234-:R-:W-:Y:S01]  /*0890*/  NOP ;  /* 0x0000000000007918 */ /* 0x01efe20000000000 */
.L_x_3:
[----:B0-----:R-:W-:Y:S05]  /*08a0*/  BSYNC B0 ;  /* 0x0000000000007941 */ /* 0x001fea0003800000 */
.L_x_2:
[----:B------:R-:W0:Y:S01]  /*08b0*/  S2UR UR12, SR_CTAID.X ;  /* 0x00000000000c79c3 */ /* 0x000e220000002500 */
[----:B------:R-:W1:Y:S01]  /*08c0*/  SHFL.IDX PT, R9, R0, RZ, 0x1f ;  /* 0x00001fff00097589 */ /* 0x000e6200000e0000 */
[----:B------:R-:W-:Y:S02]  /*08d0*/  SHF.R.S32.HI R3, RZ, 0x1f, R2 ;  /* 0x0000001fff037819 */ /* 0x000fe40000011402 */
[----:B------:R-:W-:Y:S01]  /*08e0*/  ELECT P0, URZ, PT ;  /* 0x00000000003f782f */ /* 0x000fe20003800000 */
[----:B------:R-:W-:Y:S01]  /*08f0*/  NOP ;  /* 0x0000000000007918 */ /* 0x000fe20000000000 */
[----:B------:R2:W3:Y:S01]  /*0900*/  SHFL.IDX PT, R12, R0, RZ, 0x1f ;  /* 0x00001fff000c7589 */ /* 0x0004e200000e0000 */
[----:B------:R-:W-:Y:S01]  /*0910*/  LEA.HI R3, R3, R2, RZ, 0x7 ;  /* 0x0000000203037211 */ /* 0x000fe200078f38ff */
[----:B------:R-:W-:Y:S01]  /*0920*/  ULDC UR4, c[0x0][0x150] ;  /* 0x0000540000047ab9 */ /* 0x000fe20000000800 */
[----:B------:R-:W-:Y:S01]  /*0930*/  ELECT P1, URZ, PT ;  /* 0x00000000003f782f */ /* 0x000fe20003820000 */
[----:B------:R-:W4:Y:S01]  /*0940*/  S2R R4, SR_CTAID.Y ;  /* 0x0000000000047919 */ /* 0x000f220000002600 */
[----:B------:R-:W-:Y:S01]  /*0950*/  LOP3.LUT R3, R3, 0xffffff80, RZ, 0xc0, !PT ;  /* 0xffffff8003037812 */ /* 0x000fe200078ec0ff */
[----:B------:R-:W5:Y:S01]  /*0960*/  LDC R15, c[0x0][0x144] ;  /* 0x00005100ff0f7b82 */ /* 0x000f620000000800 */
[----:B------:R-:W-:Y:S01]  /*0970*/  UMOV UR11, 0x80 ;  /* 0x00000080000b7882 */ /* 0x000fe20000000000 */
[----:B------:R4:W5:Y:S01]  /*0980*/  SHFL.IDX PT, R17, R7, RZ, 0x1f ;  /* 0x00001fff07117589 */ /* 0x00096200000e0000 */
[----:B------:R-:W-:Y:S01]  /*0990*/  NOP ;  /* 0x0000000000007918 */ /* 0x000fe20000000000 */
[----:B------:R-:W-:Y:S01]  /*09a0*/  IMAD.IADD R3, R2, 0x1, -R3 ;  /* 0x0000000102037824 */ /* 0x000fe200078e0a03 */
[C---:B------:R-:W-:Y:S01]  /*09b0*/  ISETP.NE.AND P4, PT, R10.reuse, RZ, PT ;  /* 0x000000ff0a00720c */ /* 0x040fe20003f85270 */
[----:B------:R-:W-:-:S02]  /*09c0*/  VIADD R41, R10, 0xffffffff ;  /* 0xffffffff0a297836 */ /* 0x000fc40000000000 */
[----:B------:R-:W4:Y:S01]  /*09d0*/  LDC R16, c[0x0][0x140] ;  /* 0x00005000ff107b82 */ /* 0x000f220000000800 */
[----:B------:R-:W-:Y:S01]  /*09e0*/  SHF.R.S32.HI R6, RZ, 0x1f, R3 ;  /* 0x0000001fff067819 */ /* 0x000fe20000011403 */
[----:B------:R-:W-:Y:S01]  /*09f0*/  IMAD.MOV.U32 R28, RZ, RZ, 0x1 ;  /* 0x00000001ff1c7424 */ /* 0x000fe200078e00ff */
[----:B------:R-:W-:Y:S02]  /*0a00*/  ISETP.GE.U32.AND P6, PT, R41, 0x2, PT ;  /* 0x000000022900780c */ /* 0x000fe40003fc6070 */
[----:B0-----:R-:W-:Y:S02]  /*0a10*/  I2FP.F32.U32 R13, UR12 ;  /* 0x0000000c000d7c45 */ /* 0x001fe40008201000 */
[----:B-1----:R-:W-:Y:S02]  /*0a20*/  ISETP.NE.OR P0, PT, R9, RZ, !P0 ;  /* 0x000000ff0900720c */ /* 0x002fe40004705670 */
[----:B------:R-:W-:Y:S01]  /*0a30*/  LEA.HI R9, R6, R3, RZ, 0x3 ;  /* 0x0000000306097211 */ /* 0x000fe200078f18ff */
[----:B------:R-:W-:Y:S01]  /*0a40*/  FMUL R14, R13, UR4 ;  /* 0x000000040d0e7c20 */ /* 0x000fe20008400000 */
[----:B------:R-:W-:Y:S01]  /*0a50*/  SHF.R.S32.HI R13, RZ, 0x1f, R8 ;  /* 0x0000001fff0d7819 */ /* 0x000fe20000011408 */
[----:B------:R-:W-:Y:S01]  /*0a60*/  ULDC UR4, c[0x0][0x154] ;  /* 0x0000550000047ab9 */ /* 0x000fe20000000800 */
[----:B------:R-:W-:-:S02]  /*0a70*/  SHF.R.S32.HI R11, RZ, 0x3, R9 ;  /* 0x00000003ff0b7819 */ /* 0x000fc40000011409 */
[----:B--2---:R-:W-:Y:S01]  /*0a80*/  SHF.R.S32.HI R0, RZ, 0x1f, R9 ;  /* 0x0000001fff007819 */ /* 0x004fe20000011409 */
[----:B------:R-:W0:Y:S01]  /*0a90*/  F2I.U32.TRUNC.NTZ R14, R14 ;  /* 0x0000000e000e7305 */ /* 0x000e22000020f000 */
[----:B------:R-:W-:Y:S02]  /*0aa0*/  LEA.HI R13, R13, R8, RZ, 0x2 ;  /* 0x000000080d0d7211 */ /* 0x000fe400078f10ff */
[----:B------:R-:W-:Y:S01]  /*0ab0*/  LEA.HI R9, R0, R11, RZ, 0x2 ;  /* 0x0000000b00097211 */ /* 0x000fe200078f10ff */
[----:B------:R-:W-:Y:S01]  /*0ac0*/  VOTEU.ALL UP1, P0 ;  /* 0x00000000003f7886 */ /* 0x000fe20000020000 */
[----:B---3--:R-:W-:Y:S01]  /*0ad0*/  ISETP.NE.OR P1, PT, R12, RZ, !P1 ;  /* 0x000000ff0c00720c */ /* 0x008fe20004f25670 */
[----:B------:R-:W-:Y:S01]  /*0ae0*/  VOTEU.ALL UP0, P0 ;  /* 0x00000000003f7886 */ /* 0x000fe20000000000 */
[----:B------:R-:W-:Y:S02]  /*0af0*/  SHF.R.S32.HI R0, RZ, 0x1f, R5 ;  /* 0x0000001fff007819 */ /* 0x000fe40000011405 */
[----:B------:R-:W-:Y:S01]  /*0b00*/  LOP3.LUT R12, R9, 0xfffffffc, RZ, 0xc0, !PT ;  /* 0xfffffffc090c7812 */ /* 0x000fe200078ec0ff */
[----:B------:R-:W1:Y:S01]  /*0b10*/  @!UP1 S2UR UR7, SR_CgaCtaId ;  /* 0x00000000000799c3 */ /* 0x000e620000008800 */
[----:B------:R-:W-:Y:S01]  /*0b20*/  LOP3.LUT R13, R13, 0x3ffffffc, RZ, 0xc0, !PT ;  /* 0x3ffffffc0d0d7812 */ /* 0x000fe200078ec0ff */
[----:B------:R-:W-:Y:S01]  /*0b30*/  @!UP1 UMOV UR6, 0x400 ;  /* 0x0000040000069882 */ /* 0x000fe20000000000 */
[----:B------:R-:W-:Y:S01]  /*0b40*/  LEA.HI R0, R0, R5, RZ, 0x2 ;  /* 0x0000000500007211 */ /* 0x000fe200078f10ff */
[----:B------:R-:W-:Y:S01]  /*0b50*/  IMAD.IADD R12, R11, 0x1, -R12 ;  /* 0x000000010b0c7824 */ /* 0x000fe200078e0a0c */
[----:B----4-:R-:W-:Y:S01]  /*0b60*/  ISETP.EQ.U32.AND P2, PT, R16, 0x1, PT ;  /* 0x000000011000780c */ /* 0x010fe20003f42070 */
[----:B------:R-:W-:Y:S01]  /*0b70*/  IMAD.IADD R13, R8, 0x1, -R13 ;  /* 0x00000001080d7824 */ /* 0x000fe200078e0a0d */
[----:B------:R-:W-:Y:S01]  /*0b80*/  LOP3.LUT R0, R0, 0xfffffffc, RZ, 0xc0, !PT ;  /* 0xfffffffc00007812 */ /* 0x000fe200078ec0ff */
[----:B------:R-:W-:Y:S01]  /*0b90*/  VOTEU.ALL UP2, P1 ;  /* 0x00000000003f7886 */ /* 0x000fe20000840000 */
[----:B------:R-:W-:Y:S01]  /*0ba0*/  I2FP.F32.U32 R8, R4 ;  /* 0x0000000400087245 */ /* 0x000fe20000201000 */
[----:B------:R-:W-:Y:S01]  /*0bb0*/  IMAD R12, R13, 0x4, R12 ;  /* 0x000000040d0c7824 */ /* 0x000fe200078e020c */
[----:B------:R-:W-:Y:S01]  /*0bc0*/  VOTEU.ALL UP3, P1 ;  /* 0x00000000003f7886 */ /* 0x000fe20000860000 */
[----:B------:R-:W-:Y:S01]  /*0bd0*/  IMAD.IADD R7, R5, 0x1, -R0 ;  /* 0x0000000105077824 */ /* 0x000fe200078e0a00 */
[----:B------:R-:W2:Y:S01]  /*0be0*/  @!UP2 S2UR UR10, SR_CgaCtaId ;  /* 0x00000000000aa9c3 */ /* 0x000ea20000008800 */
[----:B0-----:R-:W-:Y:S01]  /*0bf0*/  IMAD.MOV R14, RZ, RZ, -R14 ;  /* 0x000000ffff0e7224 */ /* 0x001fe200078e0a0e */
[----:B------:R-:W-:Y:S01]  /*0c00*/  LEA.HI R0, R12, R12, RZ, 0x1 ;  /* 0x0000000c0c007211 */ /* 0x000fe200078f08ff */
[----:B------:R-:W-:Y:S01]  /*0c10*/  FMUL R8, R8, UR4 ;  /* 0x0000000408087c20 */ /* 0x000fe20008400000 */
[----:B------:R-:W-:Y:S01]  /*0c20*/  IMAD.SHL.U32 R27, R12, 0x4, RZ ;  /* 0x000000040c1b7824 */ /* 0x000fe200078e00ff */
[----:B------:R-:W-:Y:S01]  /*0c30*/  UMOV UR4, 0x20 ;  /* 0x0000002000047882 */ /* 0x000fe20000000000 */
[----:B------:R-:W-:Y:S01]  /*0c40*/  LOP3.LUT R9, R0, 0xfffffffe, RZ, 0xc0, !PT ;  /* 0xfffffffe00097812 */ /* 0x000fe200078ec0ff */
[----:B-----5:R-:W-:Y:S01]  /*0c50*/  IMAD R20, R15, R14, UR12 ;  /* 0x0000000c0f147e24 */ /* 0x020fe2000f8e020e */
[----:B------:R-:W-:-:S04]  /*0c60*/  @!UP1 UIADD3 UR4, -UR4, 0x100000, URZ ;  /* 0x0010000004049890 */ /* 0x000fc8000fffe13f */
[----:B------:R-:W-:Y:S02]  /*0c70*/  @!UP1 USHF.L.U32 UR5, UR4, 0xb, URZ ;  /* 0x0000000b04059899 */ /* 0x000fe4000800063f */
[----:B------:R-:W-:Y:S01]  /*0c80*/  @!UP1 USHF.L.U32 UR4, UR4, 0x1, URZ ;  /* 0x0000000104049899 */ /* 0x000fe2000800063f */
[----:B------:R-:W0:Y:S01]  /*0c90*/  LDC R15, c[0x0][0x148] ;  /* 0x00005200ff0f7b82 */ /* 0x000e220000000800 */
[----:B------:R-:W3:Y:S01]  /*0ca0*/  F2I.U32.TRUNC.NTZ R8, R8 ;  /* 0x0000000800087305 */ /* 0x000ee2000020f000 */
[C---:B------:R-:W-:Y:S01]  /*0cb0*/  IMAD.IADD R9, R12.reuse, 0x1, -R9 ;  /* 0x000000010c097824 */ /* 0x040fe200078e0a09 */
[----:B-1----:R-:W-:Y:S01]  /*0cc0*/  @!UP1 ULEA UR8, UR7, UR6, 0x18 ;  /* 0x0000000607089291 */ /* 0x002fe2000f8ec03f */
[----:B------:R-:W-:Y:S01]  /*0cd0*/  LOP3.LUT R27, R12, 0xc, R27, 0x78, !PT ;  /* 0x0000000c0c1b7812 */ /* 0x000fe200078e781b */
[----:B------:R-:W-:Y:S01]  /*0ce0*/  @!UP2 UMOV UR9, 0x400 ;  /* 0x000004000009a882 */ /* 0x000fe20000000000 */
[----:B------:R-:W-:-:S04]  /*0cf0*/  @!UP2 UIADD3 UR6, -UR11, 0x100000, URZ ;  /* 0x001000000b06a890 */ /* 0x000fc8000fffe13f */
[----:B------:R-:W-:Y:S02]  /*0d00*/  @!UP2 USHF.L.U32 UR7, UR6, 0xb, URZ ;  /* 0x0000000b0607a899 */ /* 0x000fe4000800063f */
[----:B------:R-:W-:Y:S01]  /*0d10*/  @!UP2 USHF.L.U32 UR6, UR6, 0x1, URZ ;  /* 0x000000010606a899 */ /* 0x000fe2000800063f */
[----:B------:R-:W-:Y:S01]  /*0d20*/  ISETP.NE.AND P3, PT, R9, R20, PT ;  /* 0x000000140900720c */ /* 0x000fe20003f65270 */
[----:B------:R-:W-:Y:S01]  /*0d30*/  VOTEU.ALL UP4, P1 ;  /* 0x00000000003f7886 */ /* 0x000fe20000880000 */
[----:B------:R-:W-:Y:S01]  /*0d40*/  VOTEU.ALL UP5, P1 ;  /* 0x00000000003f7886 */ /* 0x000fe200008a0000 */
[----:B------:R-:W-:Y:S01]  /*0d50*/  VOTEU.ALL UP1, P0 ;  /* 0x00000000003f7886 */ /* 0x000fe20000020000 */
[----:B------:R-:W-:Y:S02]  /*0d60*/  LOP3.LUT P0, RZ, R3, 0x7, RZ, 0xc0, !PT ;  /* 0x0000000703ff7812 */ /* 0x000fe4000780c0ff */
[----:B------:R-:W-:Y:S01]  /*0d70*/  R2UR UR43, R17 ;  /* 0x00000000112b72ca */ /* 0x000fe200000e0000 */
[----:B--2---:R-:W-:Y:S01]  /*0d80*/  @!UP2 ULEA UR9, UR10, UR9, 0x18 ;  /* 0x000000090a09a291 */ /* 0x004fe2000f8ec03f */
[----:B---3--:R-:W-:Y:S01]  /*0d90*/  IMAD.MOV R32, RZ, RZ, -R8 ;  /* 0x000000ffff207224 */ /* 0x008fe200078e0a08 */
[----:B------:R-:W-:Y:S01]  /*0da0*/  VOTEU.ALL UP2, P1 ;  /* 0x00000000003f7886 */ /* 0x000fe20000840000 */
[----:B------:R-:W-:Y:S01]  /*0db0*/  ISETP.NE.AND P1, PT, R7, 0x3, PT ;  /* 0x000000030700780c */ /* 0x000fe20003f25270 */
[----:B------:R-:W1:Y:S02]  /*0dc0*/  FENCE.VIEW.ASYNC.S ;  /* 0x00000000000073c6 */ /* 0x000e640000000000 */
[----:B-1----:R1:W2:Y:S01]  /*0dd0*/  @!UP0 SYNCS.EXCH.64 URZ, [UR8+0x350], UR4 ;  /* 0x00035004083f85b2 */ /* 0x0022a20008000100 */
[----:B------:R-:W-:-:S02]  /*0de0*/  @P3 LEA.HI R0, R27, R27, RZ, 0x1 ;  /* 0x0000001b1b003211 */ /* 0x000fc400078f08ff */
[----:B------:R-:W-:Y:S01]  /*0df0*/  ISETP.EQ.OR P1, PT, R7, RZ, !P1 ;  /* 0x000000ff0700720c */ /* 0x000fe20004f22670 */
[----:B0-----:R-:W-:Y:S01]  /*0e00*/  IMAD R9, R15, R32, R4 ;  /* 0x000000200f097224 */ /* 0x001fe200078e0204 */
[----:B------:R-:W-:Y:S02]  /*0e10*/  @P3 SHF.R.S32.HI R0, RZ, 0x1, R0 ;  /* 0x00000001ff003819 */ /* 0x000fe40000011400 */
[----:B------:R-:W-:Y:S02]  /*0e20*/  ISETP.LT.U32.AND P0, PT, R27, 0x2, !P0 ;  /* 0x000000021b00780c */ /* 0x000fe40004701070 */
[----:B------:R-:W-:Y:S02]  /*0e30*/  @P3 ISETP.NE.AND P5, PT, R0, R9, PT ;  /* 0x000000090000320c */ /* 0x000fe40003fa5270 */
[----:B------:R-:W-:Y:S02]  /*0e40*/  ISETP.EQ.AND P1, PT, R10, RZ, P1 ;  /* 0x000000ff0a00720c */ /* 0x000fe40000f22270 */
[----:B------:R-:W-:Y:S01]  /*0e50*/  SEL R9, RZ, 0x1, !P0 ;  /* 0x00000001ff097807 */ /* 0x000fe20004000000 */
[----:B------:R1:W0:Y:S01]  /*0e60*/  @!UP1 SYNCS.EXCH.64 URZ, [UR8+0x358], UR4 ;  /* 0x00035804083f95b2 */ /* 0x0002220008000100 */
[----:B------:R-:W-:Y:S01]  /*0e70*/  NOP ;  /* 0x0000000000007918 */ /* 0x000fe20000000000 */
[----:B------:R-:W-:-:S02]  /*0e80*/  @P3 SEL R28, RZ, 0x1, P5 ;  /* 0x00000001ff1c3807 */ /* 0x000fc40002800000 */
[----:B------:R-:W-:Y:S02]  /*0e90*/  SEL R18, RZ, 0x1, !P1 ;  /* 0x00000001ff127807 */ /* 0x000fe40004800000 */
[----:B------:R-:W-:Y:S02]  /*0ea0*/  LOP3.LUT R28, R28, R9, RZ, 0xc0, !PT ;  /* 0x000000091c1c7212 */ /* 0x000fe400078ec0ff */
[----:B------:R-:W-:Y:S01]  /*0eb0*/  SEL R18, R18, 0x2, P6 ;  /* 0x0000000212127807 */ /* 0x000fe20003000000 */
[----:B------:R1:W3:Y:S01]  /*0ec0*/  @!UP2 SYNCS.EXCH.64 URZ, [UR9+0x330], UR6 ;  /* 0x00033006093fa5b2 */ /* 0x0002e20008000100 */
[----:B------:R1:W4:Y:S01]  /*0ed0*/  @!UP3 SYNCS.EXCH.64 URZ, [UR9+0x338], UR6 ;  /* 0x00033806093fb5b2 */ /* 0x0003220008000100 */
[----:B------:R1:W0:Y:S01]  /*0ee0*/  @!UP4 SYNCS.EXCH.64 URZ, [UR9+0x340], UR6 ;  /* 0x00034006093fc5b2 */ /* 0x0002220008000100 */
[----:B------:R1:W0:Y:S01]  /*0ef0*/  @!UP5 SYNCS.EXCH.64 URZ, [UR9+0x348], UR6 ;  /* 0x00034806093fd5b2 */ /* 0x0002220008000100 */
[----:B------:R-:W-:Y:S01]  /*0f00*/  NOP ;  /* 0x0000000000007918 */ /* 0x000fe20000000000 */
[----:B-12---:R-:W-:Y:S05]  /*0f10*/  @!P2 BRA `(.L_x_4) ;  /* 0x000000000008a947 */ /* 0x006fea0003800000 */
[----:B0--34-:R-:W-:Y:S01]  /*0f20*/  UCGABAR_ARV ;  /* 0x00000000000079c7 */ /* 0x019fe20008000000 */
[----:B------:R-:W-:Y:S05]  /*0f30*/  BRA `(.L_x_5) ;  /* 0x0000000000047947 */ /* 0x000fea0003800000 */
.L_x_4:
[----:B0--34-:R-:W-:Y:S01]  /*0f40*/  NOP ;  /* 0x0000000000007918 */ /* 0x019fe20000000000 */
.L_x_5:
[----:B------:R-:W-:Y:S01]  /*0f50*/  ULDC.64 UR4, c[0x0][0x598] ;  /* 0x0001660000047ab9 */ /* 0x000fe20000000a00 */
[----:B------:R-:W-:Y:S01]  /*0f60*/  ULDC.64 UR36, c[0x0][0x208] ;  /* 0x0000820000247ab9 */ /* 0x000fe20000000a00 */
[----:B------:R-:W-:-:S04]  /*0f70*/  ISETP.NE.U32.AND P0, PT, RZ, UR4, PT ;  /* 0x00000004ff007c0c */ /* 0x000fc8000bf05070 */
[----:B------:R-:W-:-:S13]  /*0f80*/  ISETP.NE.AND.EX P0, PT, RZ, UR5, PT, P0 ;  /* 0x00000005ff007c0c */ /* 0x000fda000bf05300 */
[----:B------:R-:W-:Y:S05]  /*0f90*/  @!P0 BRA `(.L_x_6) ;  /* 0x00000000001c8947 */ /* 0x000fea0003800000 */
[----:B------:R-:W0:Y:S02]  /*0fa0*/  LDC.64 R8, c[0x0][0x598] ;  /* 0x00016600ff087b82 */ /* 0x000e240000000a00 */
[----:B0-----:R-:W2:Y:S02]  /*0fb0*/  LDG.E.64 R8, desc[UR36][R8.64] ;  /* 0x0000002408087981 */ /* 0x001ea4000c1e1b00 */
[----:B--2---:R-:W-:-:S04]  /*0fc0*/  ISETP.NE.U32.AND P0, PT, R8, RZ, PT ;  /* 0x000000ff0800720c */ /* 0x004fc80003f05070 */
[----:B------:R-:W-:-:S13]  /*0fd0*/  ISETP.NE.AND.EX P0, PT, R9, RZ, PT, P0 ;  /* 0x000000ff0900720c */ /* 0x000fda0003f05300 */
[----:B------:R-:W-:Y:S05]  /*0fe0*/  @!P0 BRA `(.L_x_6) ;  /* 0x0000000000088947 */ /* 0x000fea0003800000 */
[----:B------:R0:W5:Y:S01]  /*0ff0*/  LD.E R29, desc[UR36][R8.64] ;  /* 0x00000024081d7980 */ /* 0x000162000c101900 */
[----:B------:R-:W-:Y:S05]  /*1000*/  BRA `(.L_x_7) ;  /* 0x0000000000247947 */ /* 0x000fea0003800000 */
.L_x_6:
[----:B------:R-:W-:Y:S02]  /*1010*/  ULDC.64 UR4, c[0x0][0x588] ;  /* 0x0001620000047ab9 */ /* 0x000fe40000000a00 */
[----:B------:R-:W-:-:S04]  /*1020*/  ISETP.NE.U32.AND P0, PT, RZ, UR4, PT ;  /* 0x00000004ff007c0c */ /* 0x000fc8000bf05070 */
[----:B------:R-:W-:-:S13]  /*1030*/  ISETP.NE.AND.EX P0, PT, RZ, UR5, PT, P0 ;  /* 0x00000005ff007c0c */ /* 0x000fda000bf05300 */
[----:B------:R-:W-:Y:S05]  /*1040*/  @!P0 BRA `(.L_x_8) ;  /* 0x00000000000c8947 */ /* 0x000fea0003800000 */
[----:B------:R-:W0:Y:S02]  /*1050*/  LDC.64 R8, c[0x0][0x588] ;  /* 0x00016200ff087b82 */ /* 0x000e240000000a00 */
[----:B0-----:R1:W5:Y:S01]  /*1060*/  LDG.E R29, desc[UR36][R8.64] ;  /* 0x00000024081d7981 */ /* 0x001362000c1e1900 */
[----:B------:R-:W-:Y:S05]  /*1070*/  BRA `(.L_x_7) ;  /* 0x0000000000087947 */ /* 0x000fea0003800000 */
.L_x_8:
[----:B------:R-:W-:Y:S02]  /*1080*/  ULDC UR4, c[0x0][0x580] ;  /* 0x0001600000047ab9 */ /* 0x000fe40000000800 */
[----:B------:R-:W-:-:S07]  /*1090*/  IMAD.U32 R29, RZ, RZ, UR4 ;  /* 0x00000004ff1d7e24 */ /* 0x000fce000f8e00ff */
.L_x_7:
[----:B------:R-:W-:Y:S02]  /*10a0*/  ULDC.64 UR4, c[0x0][0x5a0] ;  /* 0x0001680000047ab9 */ /* 0x000fe40000000a00 */
[----:B------:R-:W-:-:S04]  /*10b0*/  ISETP.NE.U32.AND P0, PT, RZ, UR4, PT ;  /* 0x00000004ff007c0c */ /* 0x000fc8000bf05070 */
[----:B------:R-:W-:-:S13]  /*10c0*/  ISETP.NE.AND.EX P0, PT, RZ, UR5, PT, P0 ;  /* 0x00000005ff007c0c */ /* 0x000fda000bf05300 */
[----:B------:R-:W-:Y:S05]  /*10d0*/  @!P0 BRA `(.L_x_9) ;  /* 0x00000000001c8947 */ /* 0x000fea0003800000 */
[----:B01----:R-:W0:Y:S02]  /*10e0*/  LDC.64 R8, c[0x0][0x5a0] ;  /* 0x00016800ff087b82 */ /* 0x003e240000000a00 */
[----:B0-----:R-:W2:Y:S02]  /*10f0*/  LDG.E.64 R8, desc[UR36][R8.64] ;  /* 0x0000002408087981 */ /* 0x001ea4000c1e1b00 */
[----:B--2---:R-:W-:-:S04]  /*1100*/  ISETP.NE.U32.AND P0, PT, R8, RZ, PT ;  /* 0x000000ff0800720c */ /* 0x004fc80003f05070 */
[----:B------:R-:W-:-:S13]  /*1110*/  ISETP.NE.AND.EX P0, PT, R9, RZ, PT, P0 ;  /* 0x000000ff0900720c */ /* 0x000fda0003f05300 */
[----:B------:R-:W-:Y:S05]  /*1120*/  @!P0 BRA `(.L_x_9) ;  /* 0x0000000000088947 */ /* 0x000fea0003800000 */
[----:B------:R0:W5:Y:S01]  /*1130*/  LD.E R30, desc[UR36][R8.64] ;  /* 0x00000024081e7980 */ /* 0x000162000c101900 */
[----:B------:R-:W-:Y:S05]  /*1140*/  BRA `(.L_x_10) ;  /* 0x0000000000247947 */ /* 0x000fea0003800000 */
.L_x_9:
[----:B------:R-:W-:Y:S02]  /*1150*/  ULDC.64 UR4, c[0x0][0x590] ;  /* 0x0001640000047ab9 */ /* 0x000fe40000000a00 */
[----:B------:R-:W-:-:S04]  /*1160*/  ISETP.NE.U32.AND P0, PT, RZ, UR4, PT ;  /* 0x00000004ff007c0c */ /* 0x000fc8000bf05070 */
[----:B------:R-:W-:-:S13]  /*1170*/  ISETP.NE.AND.EX P0, PT, RZ, UR5, PT, P0 ;  /* 0x00000005ff007c0c */ /* 0x000fda000bf05300 */
[----:B------:R-:W-:Y:S05]  /*1180*/  @!P0 BRA `(.L_x_11) ;  /* 0x00000000000c8947 */ /* 0x000fea0003800000 */
[----:B------:R-:W2:Y:S02]  /*1190*/  LDC.64 R30, c[0x0][0x590] ;  /* 0x00016400ff1e7b82 */ /* 0x000ea40000000a00 */
[----:B--2---:R2:W5:Y:S01]  /*11a0*/  LDG.E R30, desc[UR36][R30.64] ;  /* 0x000000241e1e7981 */ /* 0x004562000c1e1900 */
[----:B------:R-:W-:Y:S05]  /*11b0*/  BRA `(.L_x_10) ;  /* 0x0000000000087947 */ /* 0x000fea0003800000 */
.L_x_11:
[----:B------:R-:W-:Y:S02]  /*11c0*/  ULDC UR4, c[0x0][0x584] ;  /* 0x0001610000047ab9 */ /* 0x000fe40000000800 */
[----:B------:R-:W-:-:S07]  /*11d0*/  IMAD.U32 R30, RZ, RZ, UR4 ;  /* 0x00000004ff1e7e24 */ /* 0x000fce000f8e00ff */
.L_x_10:
[----:B------:R-:W3:Y:S01]  /*11e0*/  LDC R23, c[0x0][0x65c] ;  /* 0x00019700ff177b82 */ /* 0x000ee20000000800 */
[----:B------:R-:W-:Y:S01]  /*11f0*/  ULDC UR6, c[0x0][0x28c] ;  /* 0x0000a30000067ab9 */ /* 0x000fe20000000800 */
[----:B------:R-:W-:Y:S01]  /*1200*/  ISETP.NE.AND P0, PT, R10, 0x2, PT ;  /* 0x000000020a00780c */ /* 0x000fe20003f05270 */
[----:B------:R-:W-:Y:S01]  /*1210*/  UIADD3 UR6, UR6, 0x3f, URZ ;  /* 0x0000003f06067890 */ /* 0x000fe2000fffe03f */
[----:B01----:R-:W-:Y:S01]  /*1220*/  IMAD.U32 R8, RZ, RZ, UR12 ;  /* 0x0000000cff087e24 */ /* 0x003fe2000f8e00ff */
[----:B------:R-:W-:Y:S01]  /*1230*/  UMOV UR38, URZ ;  /* 0x0000003f00267c82 */ /* 0x000fe20008000000 */
[----:B------:R-:W-:Y:S01]  /*1240*/  IMAD.MOV.U32 R9, RZ, RZ, RZ ;  /* 0x000000ffff097224 */ /* 0x000fe200078e00ff */
[----:B------:R-:W-:Y:S01]  /*1250*/  USHF.R.S32.HI UR7, URZ, 0x1f, UR6 ;  /* 0x0000001f3f077899 */ /* 0x000fe20008011406 */
[----:B------:R-:W-:Y:S01]  /*1260*/  UMOV UR39, URZ ;  /* 0x0000003f00277c82 */ /* 0x000fe20008000000 */
[----:B------:R-:W-:Y:S02]  /*1270*/  ULDC.64 UR8, c[0x0][0x650] ;  /* 0x0001940000087ab9 */ /* 0x000fe40000000a00 */
[----:B------:R-:W-:-:S04]  /*1280*/  ULEA.HI UR7, UR7, UR6, URZ, 0x6 ;  /* 0x0000000607077291 */ /* 0x000fc8000f8f303f */
[----:B------:R-:W-:Y:S01]  /*1290*/  USHF.R.S32.HI UR40, URZ, 0x6, UR7 ;  /* 0x000000063f287899 */ /* 0x000fe20008011407 */
[----:B---3--:R-:W-:-:S04]  /*12a0*/  ISETP.NE.AND P1, PT, R23, 0x1, PT ;  /* 0x000000011700780c */ /* 0x008fc80003f25270 */
[----:B------:R-:W-:-:S09]  /*12b0*/  P2R R0, PR, RZ, 0x2 ;  /* 0x00000002ff007803 */ /* 0x000fd20000000000 */
[----:B------:R-:W0:Y:S01]  /*12c0*/  @P1 LDC R11, c[0x0][0x10] ;  /* 0x00000400ff0b1b82 */ /* 0x000e220000000800 */
[----:B------:R-:W-:Y:S02]  /*12d0*/  @P1 IMAD.MOV.U32 R5, RZ, RZ, RZ ;  /* 0x000000ffff051224 */ /* 0x000fe400078e00ff */
[----:B------:R-:W-:-:S05]  /*12e0*/  @P1 IMAD.MOV.U32 R19, RZ, RZ, RZ ;  /* 0x000000ffff131224 */ /* 0x000fca00078e00ff */
[----:B------:R-:W1:Y:S01]  /*12f0*/  @!P1 LDC R13, c[0x0][0xc] ;  /* 0x00000300ff0d9b82 */ /* 0x000e620000000800 */
[----:B------:R-:W-:Y:S01]  /*1300*/  ULDC UR4, c[0x0][0xc] ;  /* 0x0000030000047ab9 */ /* 0x000fe20000000800 */
[----:B------:R-:W-:Y:S02]  /*1310*/  ULDC UR5, c[0x0][0x10] ;  /* 0x0000040000057ab9 */ /* 0x000fe40000000800 */
[----:B------:R-:W-:-:S04]  /*1320*/  UIMAD.WIDE.U32 UR4, UR4, UR5, URZ ;  /* 0x00000005040472a5 */ /* 0x000fc8000f8e003f */
[----:B------:R-:W3:Y:S01]  /*1330*/  LDC R16, c[0x0][0x14] ;  /* 0x00000500ff107b82 */ /* 0x000ee20000000800 */
[----:B0-----:R-:W-:-:S04]  /*1340*/  @P1 IMAD.WIDE.U32 R10, R11, UR12, R4 ;  /* 0x0000000c0b0a1c25 */ /* 0x001fc8000f8e0004 */
[----:B------:R-:W-:Y:S02]  /*1350*/  @P1 IMAD.IADD R19, R11, 0x1, R19 ;  /* 0x000000010b131824 */ /* 0x000fe400078e0213 */
[----:B------:R-:W-:Y:S02]  /*1360*/  @P1 IMAD.MOV.U32 R22, RZ, RZ, R10 ;  /* 0x000000ffff161224 */ /* 0x000fe400078e000a */
[----:B-1----:R-:W-:-:S04]  /*1370*/  @!P1 IMAD.WIDE.U32 R8, R4, R13, R8 ;  /* 0x0000000d04089225 */ /* 0x002fc800078e0008 */
[----:B------:R-:W-:Y:S02]  /*1380*/  @!P1 IMAD.MOV.U32 R22, RZ, RZ, R8 ;  /* 0x000000ffff169224 */ /* 0x000fe400078e0008 */
[----:B------:R-:W-:Y:S02]  /*1390*/  @!P1 IMAD.MOV.U32 R19, RZ, RZ, R9 ;  /* 0x000000ffff139224 */ /* 0x000fe400078e0009 */
[C---:B---3--:R-:W-:Y:S02]  /*13a0*/  IMAD R11, R16.reuse, UR5, RZ ;  /* 0x00000005100b7c24 */ /* 0x048fe4000f8e02ff */
[----:B------:R-:W-:-:S04]  /*13b0*/  IMAD.WIDE.U32 R16, R16, UR4, RZ ;  /* 0x0000000410107c25 */ /* 0x000fc8000f8e00ff */
[----:B------:R-:W-:Y:S01]  /*13c0*/  IMAD.IADD R0, R17, 0x1, R11 ;  /* 0x0000000111007824 */ /* 0x000fe200078e020b */
[----:B------:R-:W-:Y:S06]  /*13d0*/  @P0 BRA `(.L_x_12) ;  /* 0x0000000000200947 */ /* 0x000fec0003800000 */
[----:B------:R-:W-:Y:S01]  /*13e0*/  UISETP.GE.U32.AND UP0, UPT, UR40, 0x32, UPT ;  /* 0x000000322800788c */ /* 0x000fe2000bf06070 */
[----:B------:R-:W-:Y:S01]  /*13f0*/  IADD3 R22, P0, R22, R16, RZ ;  /* 0x0000001016167210 */ /* 0x000fe20007f1e0ff */
[----:B------:R-:W-:Y:S01]  /*1400*/  UIMAD.WIDE.U32 UR4, UR40, 0x51eb851f, URZ ;  /* 0x51eb851f280478a5 */ /* 0x000fe2000f8e003f */
[----:B------:R-:W-:-:S03]  /*1410*/  UMOV UR39, URZ ;  /* 0x0000003f00277c82 */ /* 0x000fc60008000000 */
[----:B------:R-:W-:Y:S01]  /*1420*/  USHF.R.U32.HI UR4, URZ, 0x4, UR5 ;  /* 0x000000043f047899 */ /* 0x000fe20008011605 */
[----:B------:R-:W-:-:S03]  /*1430*/  IMAD.X R19, R0, 0x1, R19, P0 ;  /* 0x0000000100137824 */ /* 0x000fc600000e0613 */
[----:B------:R-:W-:Y:S02]  /*1440*/  UIMAD UR38, UR4, -0x32, UR40 ;  /* 0xffffffce042678a4 */ /* 0x000fe4000f8e0228 */
[----:B------:R-:W-:-:S12]  /*1450*/  @UP0 ULOP3.LUT UR39, UR4, 0x1, URZ, 0xc0, !UPT ;  /* 0x0000000104270892 */ /* 0x000fd8000f8ec03f */
.L_x_12:
[----:B------:R-:W-:Y:S01]  /*1460*/  ISETP.GE.U32.AND P0, PT, R22, UR8, PT ;  /* 0x0000000816007c0c */ /* 0x000fe2000bf06070 */
[----:B------:R-:W-:Y:S01]  /*1470*/  IMAD.MOV.U32 R24, RZ, RZ, -0x1 ;  /* 0xffffffffff187424 */ /* 0x000fe200078e00ff */
[----:B------:R-:W-:Y:S01]  /*1480*/  PRMT R8, RZ, 0x7610, R8 ;  /* 0x00007610ff087816 */ /* 0x000fe20000000008 */
[----:B------:R-:W-:Y:S01]  /*1490*/  IMAD.MOV.U32 R25, RZ, RZ, -0x1 ;  /* 0xffffffffff197424 */ /* 0x000fe200078e00ff */
[----:B------:R-:W-:Y:S01]  /*14a0*/  ISETP.GE.U32.AND.EX P0, PT, R19, UR9, PT, P0 ;  /* 0x0000000913007c0c */ /* 0x000fe2000bf06100 */
[----:B------:R-:W-:-:S12]  /*14b0*/  IMAD.MOV.U32 R26, RZ, RZ, -0x1 ;  /* 0xffffffffff1a7424 */ /* 0x000fd800078e00ff */
[----:B------:R-:W-:Y:S05]  /*14c0*/  @P0 BRA `(.L_x_13) ;  /* 0x00000004002c0947 */ /* 0x000fea0003800000 */
[----:B------:R-:W0:Y:S01]  /*14d0*/  LDC.64 R24, c[0x0][0x628] ;  /* 0x00018a00ff187b82 */ /* 0x000e220000000a00 */
[----:B------:R-:W-:Y:S02]  /*14e0*/  IMAD.MOV.U32 R8, RZ, RZ, R22 ;  /* 0x000000ffff087224 */ /* 0x000fe400078e0016 */
[----:B------:R-:W-:-:S05]  /*14f0*/  IMAD.MOV.U32 R9, RZ, RZ, R19 ;  /* 0x000000ffff097224 */ /* 0x000fca00078e0013 */
[----:B------:R-:W1:Y:S08]  /*1500*/  LDC R14, c[0x0][0x630] ;  /* 0x00018c00ff0e7b82 */ /* 0x000e700000000800 */
[----:B------:R-:W3:Y:S01]  /*1510*/  LDC.64 R34, c[0x0][0x620] ;  /* 0x00018800ff227b82 */ /* 0x000ee20000000a00 */
[----:B0-----:R-:W-:-:S04]  /*1520*/  ISETP.NE.U32.AND P0, PT, R24, RZ, PT ;  /* 0x000000ff1800720c */ /* 0x001fc80003f05070 */
[----:B------:R-:W-:-:S13]  /*1530*/  ISETP.NE.AND.EX P0, PT, R25, RZ, PT, P0 ;  /* 0x000000ff1900720c */ /* 0x000fda0003f05300 */
[----:B-1-3--:R-:W-:Y:S05]  /*1540*/  @!P0 BRA `(.L_x_14) ;  /* 0x0000000000288947 */ /* 0x00afea0003800000 */
[----:B------:R-:W0:Y:S02]  /*1550*/  LDC R13, c[0x0][0x634] ;  /* 0x00018d00ff0d7b82 */ /* 0x000e240000000800 */
[----:B0-----:R-:W-:-:S05]  /*1560*/  IADD3 R13, P0, R22, R13, RZ ;  /* 0x0000000d160d7210 */ /* 0x001fca0007f1e0ff */
[----:B------:R-:W-:-:S04]  /*1570*/  IMAD.X R21, RZ, RZ, R19, P0 ;  /* 0x000000ffff157224 */ /* 0x000fc800000e0613 */
[----:B------:R-:W-:-:S04]  /*1580*/  IMAD.WIDE.U32 R8, R21, R24, RZ ;  /* 0x0000001815087225 */ /* 0x000fc800078e00ff */
[----:B------:R-:W-:-:S04]  /*1590*/  IMAD.WIDE.U32 R10, P0, R13, R25, R8 ;  /* 0x000000190d0a7225 */ /* 0x000fc80007800008 */
[----:B------:R-:W-:-:S04]  /*15a0*/  IMAD.WIDE.U32 R8, R13, R24, RZ ;  /* 0x000000180d087225 */ /* 0x000fc800078e00ff */
[----:B------:R-:W-:Y:S01]  /*15b0*/  IMAD.X R13, RZ, RZ, RZ, P0 ;  /* 0x000000ffff0d7224 */ /* 0x000fe200000e06ff */
[----:B------:R-:W-:Y:S01]  /*15c0*/  IADD3 RZ, P0, R9, R10, RZ ;  /* 0x0000000a09ff7210 */ /* 0x000fe20007f1e0ff */
[----:B------:R-:W-:-:S04]  /*15d0*/  IMAD.MOV.U32 R12, RZ, RZ, R11 ;  /* 0x000000ffff0c7224 */ /* 0x000fc800078e000b */
[----:B------:R-:W-:-:S08]  /*15e0*/  IMAD.WIDE.U32.X R8, R21, R25, R12, P0 ;  /* 0x0000001915087225 */ /* 0x000fd000000e040c */
.L_x_14:
[-CC-:B------:R-:W-:Y:S01]  /*15f0*/  SHF.R.U64 R38, R8, R14.reuse, R9.reuse ;  /* 0x0000000e08267219 */ /* 0x180fe20000001209 */
[----:B------:R-:W0:Y:S01]  /*1600*/  LDC.64 R36, c[0x0][0x640] ;  /* 0x00019000ff247b82 */ /* 0x000e220000000a00 */
[----:B------:R-:W-:Y:S02]  /*1610*/  SHF.R.U32.HI R8, RZ, R14, R9 ;  /* 0x0000000eff087219 */ /* 0x000fe40000011609 */
[----:B------:R-:W-:-:S05]  /*1620*/  IADD3 R11, P0, RZ, -R38, RZ ;  /* 0x80000026ff0b7210 */ /* 0x000fca0007f1e0ff */
[----:B------:R-:W1:Y:S01]  /*1630*/  LDC R12, c[0x0][0x618] ;  /* 0x00018600ff0c7b82 */ /* 0x000e620000000800 */
[----:B------:R-:W-:Y:S02]  /*1640*/  IMAD.X R9, RZ, RZ, ~R8, P0 ;  /* 0x000000ffff097224 */ /* 0x000fe400000e0e08 */
[----:B------:R-:W-:Y:S02]  /*1650*/  IMAD.MOV.U32 R8, RZ, RZ, R22 ;  /* 0x000000ffff087224 */ /* 0x000fe400078e0016 */
[-C--:B------:R-:W-:Y:S02]  /*1660*/  IMAD R10, R9, R34.reuse, RZ ;  /* 0x00000022090a7224 */ /* 0x080fe400078e02ff */
[----:B------:R-:W-:Y:S01]  /*1670*/  IMAD.MOV.U32 R9, RZ, RZ, R19 ;  /* 0x000000ffff097224 */ /* 0x000fe200078e0013 */
[----:B------:R-:W3:Y:S01]  /*1680*/  LDC R14, c[0x0][0x608] ;  /* 0x00018200ff0e7b82 */ /* 0x000ee20000000800 */
[----:B------:R-:W-:-:S04]  /*1690*/  IMAD.WIDE.U32 R8, R11, R34, R8 ;  /* 0x000000220b087225 */ /* 0x000fc800078e0008 */
[----:B------:R-:W-:-:S03]  /*16a0*/  IMAD R11, R11, R35, R10 ;  /* 0x000000230b0b7224 */ /* 0x000fc600078e020a */
[----:B------:R-:W4:Y:S01]  /*16b0*/  LDC R26, c[0x0][0x658] ;  /* 0x00019600ff1a7b82 */ /* 0x000f220000000800 */
[----:B0-----:R-:W-:Y:S01]  /*16c0*/  ISETP.NE.U32.AND P0, PT, R36, RZ, PT ;  /* 0x000000ff2400720c */ /* 0x001fe20003f05070 */
[----:B------:R-:W-:Y:S02]  /*16d0*/  IMAD.MOV.U32 R35, RZ, RZ, 0x1 ;  /* 0x00000001ff237424 */ /* 0x000fe400078e00ff */
[----:B------:R-:W-:Y:S01]  /*16e0*/  IMAD.IADD R9, R9, 0x1, R11 ;  /* 0x0000000109097824 */ /* 0x000fe200078e020b */
[----:B------:R-:W-:Y:S01]  /*16f0*/  ISETP.NE.AND.EX P0, PT, R37, RZ, PT, P0 ;  /* 0x000000ff2500720c */ /* 0x000fe20003f05300 */
[----:B------:R-:W-:Y:S02]  /*1700*/  IMAD.MOV.U32 R11, RZ, RZ, -0x1 ;  /* 0xffffffffff0b7424 */ /* 0x000fe400078e00ff */
[----:B------:R-:W0:Y:S01]  /*1710*/  LDC R25, c[0x0][0x600] ;  /* 0x00018000ff197b82 */ /* 0x000e220000000800 */
[-CC-:B-1----:R-:W-:Y:S02]  /*1720*/  SHF.R.U64 R24, R8, R12.reuse, R9.reuse ;  /* 0x0000000c08187219 */ /* 0x182fe40000001209 */
[----:B------:R-:W-:-:S05]  /*1730*/  SHF.R.U32.HI R9, RZ, R12, R9 ;  /* 0x0000000cff097219 */ /* 0x000fca0000011609 */
[----:B--2---:R-:W1:Y:S01]  /*1740*/  LDC R31, c[0x0][0x648] ;  /* 0x00019200ff1f7b82 */ /* 0x004e620000000800 */
[-CC-:B---3--:R-:W-:Y:S02]  /*1750*/  SHF.R.U64 R39, R24, R14.reuse, R9.reuse ;  /* 0x0000000e18277219 */ /* 0x188fe40000001209 */
[----:B------:R-:W-:-:S05]  /*1760*/  SHF.R.U32.HI R9, RZ, R14, R9 ;  /* 0x0000000eff097219 */ /* 0x000fca0000011609 */
[----:B------:R-:W2:Y:S01]  /*1770*/  LDC R33, c[0x0][0x638] ;  /* 0x00018e00ff217b82 */ /* 0x000ea20000000800 */
[-C--:B----4-:R-:W-:Y:S02]  /*1780*/  SHF.L.U32 R8, R11, R26.reuse, RZ ;  /* 0x0000001a0b087219 */ /* 0x090fe400000006ff */
[--C-:B------:R-:W-:Y:S02]  /*1790*/  SHF.R.U64 R40, R39, R26, R9.reuse ;  /* 0x0000001a27287219 */ /* 0x100fe40000001209 */
[----:B------:R-:W-:Y:S02]  /*17a0*/  LOP3.LUT R14, RZ, R8, RZ, 0x33, !PT ;  /* 0x00000008ff0e7212 */ /* 0x000fe400078e33ff */
[----:B------:R-:W-:Y:S01]  /*17b0*/  SHF.R.U32.HI R9, RZ, R26, R9 ;  /* 0x0000001aff097219 */ /* 0x000fe20000011609 */
[----:B------:R-:W3:Y:S01]  /*17c0*/  LDC R34, c[0x0][0x610] ;  /* 0x00018400ff227b82 */ /* 0x000ee20000000800 */
[----:B------:R-:W-:Y:S01]  /*17d0*/  IMAD.MOV.U32 R8, RZ, RZ, R40 ;  /* 0x000000ffff087224 */ /* 0x000fe200078e0028 */
[----:B------:R-:W-:Y:S06]  /*17e0*/  @!P0 BRA `(.L_x_15) ;  /* 0x0000000000288947 */ /* 0x000fec0003800000 */
[----:B------:R-:W4:Y:S02]  /*17f0*/  LDC R13, c[0x0][0x64c] ;  /* 0x00019300ff0d7b82 */ /* 0x000f240000000800 */
[----:B----4-:R-:W-:-:S05]  /*1800*/  IADD3 R13, P0, R40, R13, RZ ;  /* 0x0000000d280d7210 */ /* 0x010fca0007f1e0ff */
        /* <DEDUP_REMOVED lines=8> */
.L_x_15:
[----:B-1----:R-:W-:Y:S01]  /*1890*/  SHF.R.U64 R8, R8, R31, R9 ;  /* 0x0000001f08087219 */ /* 0x002fe20000001209 */
[----:B0-----:R-:W-:Y:S01]  /*18a0*/  VIADD R9, R25, 0xffffffff ;  /* 0xffffffff19097836 */ /* 0x001fe20000000000 */
[----:B------:R-:W-:Y:S01]  /*18b0*/  SHF.L.U32 R5, R35, R26, RZ ;  /* 0x0000001a23057219 */ /* 0x000fe200000006ff */
[----:B------:R-:W-:Y:S01]  /*18c0*/  @P1 IMAD R20, R15, R32, R4 ;  /* 0x000000200f141224 */ /* 0x000fe200078e0204 */
[----:B------:R-:W-:Y:S01]  /*18d0*/  LOP3.LUT R14, R39, R14, RZ, 0xc0, !PT ;  /* 0x0000000e270e7212 */ /* 0x000fe200078ec0ff */
[----:B------:R-:W-:Y:S01]  /*18e0*/  IMAD.MOV R10, RZ, RZ, -R8 ;  /* 0x000000ffff0a7224 */ /* 0x000fe200078e0a08 */
[----:B------:R-:W-:Y:S01]  /*18f0*/  LOP3.LUT R9, R24, R9, RZ, 0xc0, !PT ;  /* 0x0000000918097212 */ /* 0x000fe200078ec0ff */
[----:B------:R-:W-:Y:S02]  /*1900*/  IMAD.MOV.U32 R26, RZ, RZ, R38 ;  /* 0x000000ffff1a7224 */ /* 0x000fe400078e0026 */
[----:B------:R-:W-:Y:S02]  /*1910*/  IMAD R5, R5, R8, R14 ;  /* 0x0000000805057224 */ /* 0x000fe400078e020e */
[----:B--2---:R-:W-:-:S02]  /*1920*/  IMAD R4, R10, R33, R40 ;  /* 0x000000210a047224 */ /* 0x004fc400078e0228 */
[----:B---3--:R-:W-:Y:S02]  /*1930*/  IMAD R24, R5, R34, R20 ;  /* 0x0000002205187224 */ /* 0x008fe400078e0214 */
[----:B------:R-:W-:Y:S02]  /*1940*/  IMAD R5, R4, R25, R9 ;  /* 0x0000001904057224 */ /* 0x000fe400078e0209 */
[----:B------:R-:W-:-:S03]  /*1950*/  IMAD.MOV.U32 R8, RZ, RZ, 0x1 ;  /* 0x00000001ff087424 */ /* 0x000fc600078e00ff */
[----:B------:R-:W-:Y:S02]  /*1960*/  SEL R25, R5, R24, !P1 ;  /* 0x0000001805197207 */ /* 0x000fe40004800000 */
[----:B------:R-:W-:-:S07]  /*1970*/  SEL R24, R24, R5, !P1 ;  /* 0x0000000518187207 */ /* 0x000fce0004800000 */
.L_x_13:
[----:B------:R-:W-:Y:S05]  /*1980*/  @!P2 BRA `(.L_x_16) ;  /* 0x00000000000ca947 */ /* 0x000fea0003800000 */
[----:B------:R-:W-:Y:S01]  /*1990*/  UCGABAR_WAIT ;  /* 0x0000000000007dc7 */ /* 0x000fe20008000000 */
[----:B------:R-:W-:Y:S01]  /*19a0*/  CCTL.IVALL ;  /* 0x00000000ff00798f */ /* 0x000fe20002000000 */
[----:B------:R-:W-:Y:S05]  /*19b0*/  BRA `(.L_x_17) ;  /* 0x0000000000047947 */ /* 0x000fea0003800000 */
.L_x_16:
[----:B------:R-:W-:Y:S06]  /*19c0*/  BAR.SYNC.DEFER_BLOCKING 0x0 ;  /* 0x0000000000007b1d */ /* 0x000fec0000010000 */
.L_x_17:
[----:B------:R-:W-:Y:S05]  /*19d0*/  @!P4 BRA `(.L_x_18) ;  /* 0x000000180074c947 */ /* 0x000fea0003800000 */
[----:B------:R-:W-:-:S13]  /*19e0*/  ISETP.GT.U32.AND P0, PT, R41, 0x1, PT ;  /* 0x000000012900780c */ /* 0x000fda0003f04070 */
[----:B------:R-:W-:Y:S05]  /*19f0*/  @P0 EXIT ;  /* 0x000000000000094d */ /* 0x000fea0003800000 */
.L_x_19:
[----:B------:R-:W-:-:S08]  /*1a00*/  NOP ;  /* 0x0000000000007918 */ /* 0x000fd00000000000 */
[----:B------:R-:W0:Y:S02]  /*1a10*/  USETMAXREG.TRY_ALLOC.CTAPOOL UP0, 0xe8 ;  /* 0x000000e8000079c8 */ /* 0x000e240008000600 */
[----:B0-----:R-:W-:-:S13]  /*1a20*/  PLOP3.LUT P0, PT, PT, PT, UP0, 0x80, 0x0 ;  /* 0x000000000000781c */ /* 0x001fda0003f0f008 */
[----:B------:R-:W-:Y:S05]  /*1a30*/  @!P0 BRA `(.L_x_19) ;  /* 0xfffffffc00f08947 */ /* 0x000fea000383ffff */
[----:B------:R-:W-:-:S13]  /*1a40*/  LOP3.LUT P0, RZ, R8, 0xff, RZ, 0xc0, !PT ;  /* 0x000000ff08ff7812 */ /* 0x000fda000780c0ff */
[----:B------:R-:W-:Y:S05]  /*1a50*/  @!P0 EXIT ;  /* 0x000000000000894d */ /* 0x000fea0003800000 */
[----:B------:R-:W0:Y:S01]  /*1a60*/  S2UR UR4, SR_CgaCtaId ;  /* 0x00000000000479c3 */ /* 0x000e220000008800 */
[CC--:B------:R-:W-:Y:S01]  /*1a70*/  LEA.HI R2, R6.reuse, R3.reuse, RZ, 0x2 ;  /* 0x0000000306027211 */ /* 0x0c0fe200078f10ff */
[----:B------:R-:W-:Y:S01]  /*1a80*/  UMOV UR41, 0x400 ;  /* 0x0000040000297882 */ /* 0x000fe20000000000 */
[----:B------:R-:W-:Y:S01]  /*1a90*/  UISETP.LT.AND UP0, UPT, UR40, 0x1, UPT ;  /* 0x000000012800788c */ /* 0x000fe2000bf01270 */
[----:B------:R-:W-:Y:S01]  /*1aa0*/  LEA.HI R6, R6, R3, RZ, 0x5 ;  /* 0x0000000306067211 */ /* 0x000fe200078f28ff */
[----:B------:R-:W-:Y:S01]  /*1ab0*/  UIADD3 UR5, UR43, -0x1, URZ ;  /* 0xffffffff2b057890 */ /* 0x000fe2000fffe03f */
[--C-:B------:R-:W-:Y:S01]  /*1ac0*/  SHF.R.S32.HI R36, RZ, 0x2, R2.reuse ;  /* 0x00000002ff247819 */ /* 0x100fe20000011402 */
[----:B------:R-:W-:Y:S01]  /*1ad0*/  USEL UR42, UR40, 0x1, UP0 ;  /* 0x00000001282a7887 */ /* 0x000fe20008000000 */
[----:B--2---:R-:W1:Y:S01]  /*1ae0*/  LDC R31, c[0x0][0x658] ;  /* 0x00019600ff1f7b82 */ /* 0x004e620000000800 */
[----:B------:R-:W-:Y:S01]  /*1af0*/  SHF.R.S32.HI R5, RZ, 0x1f, R2 ;  /* 0x0000001fff057819 */ /* 0x000fe20000011402 */
[----:B------:R-:W-:Y:S01]  /*1b00*/  UISETP.NE.AND UP0, UPT, UR5, URZ, UPT ;  /* 0x0000003f0500728c */ /* 0x000fe2000bf05270 */
[----:B------:R-:W-:Y:S01]  /*1b10*/  LOP3.LUT R2, R2, 0xfffffffc, RZ, 0xc0, !PT ;  /* 0xfffffffc02027812 */ /* 0x000fe200078ec0ff */
[----:B------:R-:W-:Y:S01]  /*1b20*/  IMAD.MOV.U32 R4, RZ, RZ, -0x1 ;  /* 0xffffffffff047424 */ /* 0x000fe200078e00ff */
[----:B------:R-:W-:Y:S01]  /*1b30*/  LEA.HI R5, R5, R36, RZ, 0x3 ;  /* 0x0000002405057211 */ /* 0x000fe200078f18ff */
[----:B------:R-:W-:Y:S01]  /*1b40*/  USEL UR7, URZ, 0x1, UP0 ;  /* 0x000000013f077887 */ /* 0x000fe20008000000 */
[----:B------:R-:W-:Y:S01]  /*1b50*/  SHF.L.U64.HI R42, R16, 0x1, R0 ;  /* 0x00000001102a7819 */ /* 0x000fe20000010200 */
[----:B------:R-:W2:Y:S01]  /*1b60*/  LDC R43, c[0x0][0x288] ;  /* 0x0000a200ff2b7b82 */ /* 0x000ea20000000800 */
[----:B------:R-:W-:Y:S01]  /*1b70*/  LOP3.LUT R5, R5, 0xfffffff8, RZ, 0xc0, !PT ;  /* 0xfffffff805057812 */ /* 0x000fe200078ec0ff */
[----:B------:R-:W-:Y:S01]  /*1b80*/  IMAD.IADD R2, R3, 0x1, -R2 ;  /* 0x0000000103027824 */ /* 0x000fe200078e0a02 */
[----:B------:R-:W-:Y:S01]  /*1b90*/  SHF.R.S32.HI R3, RZ, 0x5, R6 ;  /* 0x00000005ff037819 */ /* 0x000fe20000011406 */
[----:B------:R-:W-:Y:S01]  /*1ba0*/  IMAD.MOV.U32 R6, RZ, RZ, 0x1 ;  /* 0x00000001ff067424 */ /* 0x000fe200078e00ff */
[----:B------:R-:W-:Y:S01]  /*1bb0*/  ULDC UR8, c[0x0][0x284] ;  /* 0x0000a10000087ab9 */ /* 0x000fe20000000800 */
[----:B------:R-:W-:Y:S01]  /*1bc0*/  IMAD.IADD R36, R36, 0x1, -R5 ;  /* 0x0000000124247824 */ /* 0x000fe200078e0a05 */
[----:B------:R-:W-:Y:S01]  /*1bd0*/  LOP3.LUT R48, R18, 0x1, RZ, 0xfc, !PT ;  /* 0x0000000112307812 */ /* 0x000fe200078efcff */
[----:B------:R-:W3:Y:S01]  /*1be0*/  LDC.64 R40, c[0x0][0x5c8] ;  /* 0x00017200ff287b82 */ /* 0x000ee20000000a00 */
[----:B0-----:R-:W-:Y:S01]  /*1bf0*/  ULEA UR41, UR4, UR41, 0x18 ;  /* 0x0000002904297291 */ /* 0x001fe2000f8ec03f */
[----:B------:R-:W-:Y:S01]  /*1c00*/  IMAD.SHL.U32 R38, R2, 0x2, RZ ;  /* 0x0000000202267824 */ /* 0x000fe200078e00ff */
[----:B------:R-:W-:Y:S01]  /*1c10*/  USHF.L.U32 UR4, UR5, 0x3, URZ ;  /* 0x0000000305047899 */ /* 0x000fe2000800063f */
[--C-:B------:R-:W-:Y:S01]  /*1c20*/  SHF.R.S32.HI R37, RZ, 0x1f, R36.reuse ;  /* 0x0000001fff257819 */ /* 0x100fe20000011424 */
[----:B------:R-:W-:Y:S01]  /*1c30*/  UIADD3 UR5, UR41, 0x32400, URZ ;  /* 0x0003240029057890 */ /* 0x000fe2000fffe03f */
[C-C-:B------:R-:W-:Y:S01]  /*1c40*/  IMAD R46, R3.reuse, -0x10, -R36.reuse ;  /* 0xfffffff0032e7824 */ /* 0x140fe200078e0a24 */
[----:B------:R-:W-:Y:S01]  /*1c50*/  UIADD3 UR6, UR41, 0x400, URZ ;  /* 0x0000040029067890 */ /* 0x000fe2000fffe03f */
[----:B------:R-:W0:Y:S01]  /*1c60*/  LDC R44, c[0x0][0x600] ;  /* 0x00018000ff2c7b82 */ /* 0x000e220000000800 */
[----:B------:R-:W-:Y:S01]  /*1c70*/  USHF.R.U32.HI UR5, URZ, 0x4, UR5 ;  /* 0x000000043f057899 */ /* 0x000fe20008011605 */
[-C--:B-1----:R-:W-:Y:S01]  /*1c80*/  SHF.L.U32 R4, R4, R31.reuse, RZ ;  /* 0x0000001f04047219 */ /* 0x082fe200000006ff */
[----:B------:R-:W-:Y:S01]  /*1c90*/  USHF.R.U32.HI UR6, URZ, 0x4, UR6 ;  /* 0x000000043f067899 */ /* 0x000fe20008011606 */
[----:B------:R-:W-:Y:S01]  /*1ca0*/  IMAD.WIDE R36, R3, 0x10, R36 ;  /* 0x0000001003247825 */ /* 0x000fe200078e0224 */
[----:B------:R-:W-:Y:S01]  /*1cb0*/  UIADD3 UR48, UR41, 0x330, URZ ;  /* 0x0000033029307890 */ /* 0x000fe2000fffe03f */
[----:B------:R-:W-:Y:S01]  /*1cc0*/  SHF.L.U32 R31, R6, R31, RZ ;  /* 0x0000001f061f7219 */ /* 0x000fe200000006ff */
[----:B------:R-:W-:Y:S01]  /*1cd0*/  ULOP3.LUT UR4, UR4, 0x8, URZ, 0xc0, !UPT ;  /* 0x0000000804047892 */ /* 0x000fe2000f8ec03f */
[----:B--2---:R-:W-:Y:S01]  /*1ce0*/  IMAD R43, R2, -0x2, R43 ;  /* 0xfffffffe022b7824 */ /* 0x004fe200078e022b */
[----:B------:R-:W-:Y:S01]  /*1cf0*/  ULOP3.LUT UR5, UR5, 0x3fff, URZ, 0xc0, !UPT ;  /* 0x00003fff05057892 */ /* 0x000fe2000f8ec03f */
[----:B------:R-:W-:Y:S01]  /*1d00*/  LOP3.LUT R45, RZ, R4, RZ, 0x33, !PT ;  /* 0x00000004ff2d7212 */ /* 0x000fe200078e33ff */
[----:B------:R-:W-:Y:S01]  /*1d10*/  ULOP3.LUT UR6, UR6, 0x3fff, URZ, 0xc0, !UPT ;  /* 0x00003fff06067892 */ /* 0x000fe2000f8ec03f */
[----:B------:R-:W-:Y:S01]  /*1d20*/  IMAD.U32 R49, RZ, RZ, UR7 ;  /* 0x00000007ff317e24 */ /* 0x000fe2000f8e00ff */
[----:B------:R-:W-:Y:S01]  /*1d30*/  SHF.R.S32.HI R39, RZ, 0x1f, R38 ;  /* 0x0000001fff277819 */ /* 0x000fe20000011426 */
[----:B------:R-:W-:Y:S01]  /*1d40*/  VIADD R46, R46, UR8 ;  /* 0x000000082e2e7c36 */ /* 0x000fe20008000000 */
[----:B------:R-:W-:Y:S01]  /*1d50*/  USHF.L.U32 UR47, UR40, 0x1, URZ ;  /* 0x00000001282f7899 */ /* 0x000fe2000800063f */
[----:B---3--:R-:W-:Y:S01]  /*1d60*/  SHF.L.U64.HI R41, R40, 0x3, R41 ;  /* 0x0000000328297819 */ /* 0x008fe20000010229 */
[----:B------:R-:W-:-:S02]  /*1d70*/  UIADD3 UR42, -UR42, UR40, URZ ;  /* 0x000000282a2a7290 */ /* 0x000fc4000fffe13f */
[----:B------:R-:W-:Y:S02]  /*1d80*/  ULEA UR43, UR43, UR48, 0x3 ;  /* 0x000000302b2b7291 */ /* 0x000fe4000f8e183f */
[----:B------:R-:W-:Y:S02]  /*1d90*/  ULOP3.LUT UR49, UR4, 0x8, URZ, 0x3c, !UPT ;  /* 0x0000000804317892 */ /* 0x000fe4000f8e3c3f */
[----:B------:R-:W-:Y:S01]  /*1da0*/  ULOP3.LUT UR44, UR4, 0x18, URZ, 0x3c, !UPT ;  /* 0x00000018042c7892 */ /* 0x000fe2000f8e3c3f */
[----:B0-----:R-:W-:Y:S01]  /*1db0*/  VIADD R44, R44, 0xffffffff ;  /* 0xffffffff2c2c7836 */ /* 0x001fe20000000000 */
[----:B------:R-:W-:Y:S02]  /*1dc0*/  ULOP3.LUT UR45, UR5, 0x10000, URZ, 0xfc, !UPT ;  /* 0x00010000052d7892 */ /* 0x000fe4000f8efc3f */
[----:B------:R-:W-:-:S12]  /*1dd0*/  ULOP3.LUT UR46, UR6, 0x10000, URZ, 0xfc, !UPT ;  /* 0x00010000062e7892 */ /* 0x000fd8000f8efc3f */
.L_x_51:
[----:B------:R-:W-:-:S04]  /*1de0*/  SHF.L.U32 R0, R49, 0x1f, RZ ;  /* 0x0000001f31007819 */ /* 0x000fc800000006ff */
[----:B------:R-:W0:Y:S02]  /*1df0*/  SYNCS.PHASECHK.TRANS64.TRYWAIT P0, [UR43+-0x8], R0 ;  /* 0xfffff800ff0075a7 */ /* 0x000e24000800016b */
[----:B01234-:R-:W-:Y:S05]  /*1e00*/  @!P0 BRA `(.L_x_20) ;  /* 0x0000003c00f08947 */ /* 0x01ffea0003800000 */
.L_x_119:
[----:B------:R-:W-:Y:S02]  /*1e10*/  ULDC UR4, c[0x0][0x28c] ;  /* 0x0000a30000047ab9 */ /* 0x000fe40000000800 */
[----:B------:R-:W-:-:S13]  /*1e20*/  ISETP.LT.AND P0, PT, RZ, UR4, PT ;  /* 0x00000004ff007c0c */ /* 0x000fda000bf01270 */
[----:B------:R-:W-:Y:S05]  /*1e30*/  @P0 BRA `(.L_x_21) ;  /* 0x0000000000400947 */ /* 0x000fea0003800000 */
[----:B0-----:R-:W-:Y:S01]  /*1e40*/  MOV R0, 0x0 ;  /* 0x0000000000007802 */ /* 0x001fe20000000f00 */
[----:B------:R-:W-:Y:S01]  /*1e50*/  ULDC.64 UR4, c[0x4][0x68] ;  /* 0x01001a0000047ab9 */ /* 0x000fe20000000a00 */
[----:B------:R-:W-:Y:S01]  /*1e60*/  ULDC.64 UR6, c[0x4][0x8] ;  /* 0x0100020000067ab9 */ /* 0x000fe20000000a00 */
[----:B------:R-:W-:Y:S01]  /*1e70*/  IMAD.U32 R4, RZ, RZ, UR4 ;  /* 0x00000004ff047e24 */ /* 0x000fe2000f8e00ff */
[----:B------:R0:W1:Y:S01]  /*1e80*/  LDC.64 R2, c[0x4][R0] ;  /* 0x0100000000027b82 */ /* 0x0000620000000a00 */
[----:B------:R-:W-:Y:S01]  /*1e90*/  IMAD.U32 R5, RZ, RZ, UR5 ;  /* 0x00000005ff057e24 */ /* 0x000fe2000f8e00ff */
[----:B------:R-:W-:Y:S01]  /*1ea0*/  ULDC.64 UR4, c[0x4][0x70] ;  /* 0x01001c0000047ab9 */ /* 0x000fe20000000a00 */
[----:B------:R-:W-:Y:S02]  /*1eb0*/  IMAD.U32 R10, RZ, RZ, UR6 ;  /* 0x00000006ff0a7e24 */ /* 0x000fe4000f8e00ff */
[----:B------:R-:W-:Y:S02]  /*1ec0*/  IMAD.U32 R6, RZ, RZ, UR4 ;  /* 0x00000004ff067e24 */ /* 0x000fe4000f8e00ff */
[----:B------:R-:W-:-:S02]  /*1ed0*/  IMAD.U32 R7, RZ, RZ, UR5 ;  /* 0x00000005ff077e24 */ /* 0x000fc4000f8e00ff */
[----:B------:R-:W-:Y:S02]  /*1ee0*/  IMAD.U32 R11, RZ, RZ, UR7 ;  /* 0x00000007ff0b7e24 */ /* 0x000fe4000f8e00ff */
[----:B------:R-:W-:Y:S02]  /*1ef0*/  IMAD.MOV.U32 R8, RZ, RZ, 0x1e1 ;  /* 0x000001e1ff087424 */ /* 0x000fe400078e00ff */
[----:B------:R-:W-:Y:S02]  /*1f00*/  IMAD.MOV.U32 R12, RZ, RZ, 0x1 ;  /* 0x00000001ff0c7424 */ /* 0x000fe400078e00ff */
[----:B0-----:R-:W-:-:S07]  /*1f10*/  IMAD.MOV.U32 R13, RZ, RZ, RZ ;  /* 0x000000ffff0d7224 */ /* 0x001fce00078e00ff */
[----:B------:R-:W-:-:S07]  /*1f20*/  LEPC R20, `(.L_x_21) ;  /* 0x000000001014794e */ /* 0x000fce0000000000 */
[----:B-1---5:R-:W-:Y:S05]  /*1f30*/  CALL.ABS.NOINC R2 ;  /* 0x0000000002007343 */ /* 0x022fea0003c00000 */
.L_x_21:
[----:B------:R-:W-:-:S13]  /*1f40*/  ISETP.NE.AND P0, PT, R48, 0x3, PT ;  /* 0x000000033000780c */ /* 0x000fda0003f05270 */
[----:B------:R-:W-:Y:S05]  /*1f50*/  @!P0 BRA `(.L_x_22) ;  /* 0x0000000000048947 */ /* 0x000fea0003800000 */
[----:B------:R-:W-:Y:S01]  /*1f60*/  BPT.TRAP 0x1 ;  /* 0x000000040000795c */ /* 0x000fe20000300000 */
.L_x_22:
[----:B0-----:R-:W-:Y:S02]  /*1f70*/  IMAD.U32 R3, RZ, RZ, UR38 ;  /* 0x00000026ff037e24 */ /* 0x001fe4000f8e00ff */
[----:B------:R-:W-:-:S03]  /*1f80*/  IMAD.U32 R0, RZ, RZ, UR39 ;  /* 0x00000027ff007e24 */ /* 0x000fc6000f8e00ff */
[----:B------:R-:W-:Y:S02]  /*1f90*/  LEA R3, R3, UR41, 0x3 ;  /* 0x0000002903037c11 */ /* 0x000fe4000f8e18ff */
[----:B------:R-:W-:-:S04]  /*1fa0*/  SHF.L.U32 R0, R0, 0x1f, RZ ;  /* 0x0000001f00007819 */ /* 0x000fc800000006ff */
[----:B------:R0:W1:Y:S01]  /*1fb0*/  SYNCS.PHASECHK.TRANS64.TRYWAIT P1, [R3+URZ], R0 ;  /* 0x00000000030075a7 */ /* 0x000062000802017f */
[----:B------:R-:W-:Y:S05]  /*1fc0*/  @!P0 BRA `(.L_x_23) ;  /* 0x0000000000048947 */ /* 0x000fea0003800000 */
[----:B------:R-:W-:Y:S01]  /*1fd0*/  BPT.TRAP 0x1 ;  /* 0x000000040000795c */ /* 0x000fe20000300000 */
.L_x_23:
[----:B-1----:R-:W-:Y:S05]  /*1fe0*/  @P1 BRA `(.L_x_24) ;  /* 0x0000000000081947 */ /* 0x002fea0003800000 */
[----:B------:R-:W1:Y:S02]  /*1ff0*/  SYNCS.PHASECHK.TRANS64.TRYWAIT P1, [R3+URZ], R0 ;  /* 0x00000000030075a7 */ /* 0x000e64000802017f */
[----:B-1----:R-:W-:Y:S05]  /*2000*/  @!P1 BRA `(.L_x_25) ;  /* 0x0000003c00889947 */ /* 0x002fea0003800000 */
.L_x_24:
[----:B------:R-:W-:Y:S05]  /*2010*/  WARPSYNC.ALL ;  /* 0x0000000000007948 */ /* 0x000fea0003800000 */
[----:B------:R-:W-:Y:S01]  /*2020*/  ULEA UR4, UR38, UR46, 0x8 ;  /* 0x0000002e26047291 */ /* 0x000fe2000f8e403f */
[----:B------:R-:W-:Y:S01]  /*2030*/  WARPGROUP.ARRIVE ;  /* 0x00000000000079c5 */ /* 0x000fe20000000000 */
[----:B------:R-:W-:Y:S01]  /*2040*/  ULEA UR6, UR38, UR45, 0x5 ;  /* 0x0000002d26067291 */ /* 0x000fe2000f8e283f */
[----:B01----:R-:W-:Y:S01]  /*2050*/  IMAD.U32 R0, RZ, RZ, UR42 ;  /* 0x0000002aff007e24 */ /* 0x003fe2000f8e00ff */
[----:B------:R-:W-:Y:S01]  /*2060*/  UMOV UR5, 0x80000020 ;  /* 0x8000002000057882 */ /* 0x000fe20000000000 */
[----:B------:R-:W-:-:S03]  /*2070*/  UMOV UR7, 0x80000000 ;  /* 0x8000000000077882 */ /* 0x000fc60000000000 */
[----:B------:R-:W-:-:S03]  /*2080*/  ISETP.GE.AND P1, PT, R0, 0x1, PT ;  /* 0x000000010000780c */ /* 0x000fc60003f26270 */
[----:B------:R-:W-:Y:S01]  /*2090*/  IGMMA.64x8x32.S8.S8 R32, gdesc[UR4], RZ, !UPT, gsb0 ;  /* 0x00000000042079f1 */ /* 0x000fe2000c0410ff */
[----:B------:R-:W-:Y:S02]  /*20a0*/  UIADD3 UR4, UR4, 0x2, URZ ;  /* 0x0000000204047890 */ /* 0x000fe4000fffe03f */
[----:B------:R-:W-:Y:S01]  /*20b0*/  UIADD3 UR6, UR6, 0x2, URZ ;  /* 0x0000000206067890 */ /* 0x000fe2000fffe03f */
[----:B------:R-:W-:Y:S01]  /*20c0*/  UMOV UR5, 0x80000020 ;  /* 0x8000002000057882 */ /* 0x000fe20000000000 */
[----:B------:R-:W-:Y:S01]  /*20d0*/  UMOV UR7, 0x80000000 ;  /* 0x8000000000077882 */ /* 0x000fe20000000000 */
[----:B------:R-:W-:Y:S02]  /*20e0*/  WARPGROUP.DEPBAR.LE gsb0, 0x0 ;  /* 0x00008000000079c5 */ /* 0x000fe40000010000 */
[----:B------:R-:W-:-:S06]  /*20f0*/  WARPGROUP.ARRIVE ;  /* 0x00000000000079c5 */ /* 0x000fcc0000000000 */
[----:B------:R-:W-:Y:S03]  /*2100*/  IGMMA.64x8x32.S8.S8 R32, gdesc[UR4], R32, gsb0 ;  /* 0x00000000042079f1 */ /* 0x000fe60008041020 */
[----:B------:R-:W-:Y:S02]  /*2110*/  WARPGROUP.DEPBAR.LE gsb0, 0x0 ;  /* 0x00008000000079c5 */ /* 0x000fe40000010000 */
[----:B------:R-:W-:Y:S05]  /*2120*/  @!P1 BRA `(.L_x_26) ;  /* 0x0000000000d49947 */ /* 0x000fea0003800000 */
[----:B------:R-:W-:Y:S01]  /*2130*/  UIADD3 UR4, UR38, 0x1, URZ ;  /* 0x0000000126047890 */ /* 0x000fe2000fffe03f */
[----:B------:R-:W-:Y:S02]  /*2140*/  IMAD.U32 R0, RZ, RZ, UR42 ;  /* 0x0000002aff007e24 */ /* 0x000fe4000f8e00ff */
[----:B------:R-:W-:Y:S01]  /*2150*/  IMAD.U32 R2, RZ, RZ, UR38 ;  /* 0x00000026ff027e24 */ /* 0x000fe2000f8e00ff */
[----:B------:R-:W-:-:S04]  /*2160*/  UISETP.NE.AND UP0, UPT, UR4, 0x32, UPT ;  /* 0x000000320400788c */ /* 0x000fc8000bf05270 */
[----:B------:R-:W-:Y:S02]  /*2170*/  USEL UR5, URZ, 0x1, UP0 ;  /* 0x000000013f057887 */ /* 0x000fe40008000000 */
[----:B------:R-:W-:Y:S02]  /*2180*/  USEL UR8, UR4, URZ, UP0 ;  /* 0x0000003f04087287 */ /* 0x000fe40008000000 */
[----:B------:R-:W-:-:S06]  /*2190*/  ULOP3.LUT UR5, UR39, UR5, URZ, 0x3c, !UPT ;  /* 0x0000000527057292 */ /* 0x000fcc000f8e3c3f */
[----:B------:R-:W-:-:S07]  /*21a0*/  IMAD.U32 R5, RZ, RZ, UR5 ;  /* 0x00000005ff057e24 */ /* 0x000fce000f8e00ff */
.L_x_33:
[----:B------:R-:W-:Y:S05]  /*21b0*/  @!P0 BRA `(.L_x_27) ;  /* 0x0000000000048947 */ /* 0x000fea0003800000 */
[----:B------:R-:W-:Y:S01]  /*21c0*/  BPT.TRAP 0x1 ;  /* 0x000000040000795c */ /* 0x000fe20000300000 */
.L_x_27:
[----:B------:R-:W-:Y:S01]  /*21d0*/  ULEA UR4, UR8, UR41, 0x3 ;  /* 0x0000002908047291 */ /* 0x000fe2000f8e183f */
[----:B------:R-:W-:-:S08]  /*21e0*/  SHF.L.U32 R3, R5, 0x1f, RZ ;  /* 0x0000001f05037819 */ /* 0x000fd000000006ff */
[----:B------:R0:W1:Y:S01]  /*21f0*/  SYNCS.PHASECHK.TRANS64.TRYWAIT P1, [UR4], R3 ;  /* 0x00000003ff0075a7 */ /* 0x0000620008020144 */
[----:B------:R-:W-:Y:S05]  /*2200*/  @!P0 BRA `(.L_x_28) ;  /* 0x0000000000048947 */ /* 0x000fea0003800000 */
[----:B------:R-:W-:Y:S01]  /*2210*/  BPT.TRAP 0x1 ;  /* 0x000000040000795c */ /* 0x000fe20000300000 */
.L_x_28:
[----:B-1----:R-:W-:Y:S05]  /*2220*/  @P1 BRA `(.L_x_29) ;  /* 0x0000000000081947 */ /* 0x002fea0003800000 */
[----:B------:R-:W1:Y:S02]  /*2230*/  SYNCS.PHASECHK.TRANS64.TRYWAIT P1, [UR4], R3 ;  /* 0x00000003ff0075a7 */ /* 0x000e640008020144 */
[----:B-1----:R-:W-:Y:S05]  /*2240*/  @!P1 BRA `(.L_x_30) ;  /* 0x0000003c000c9947 */ /* 0x002fea0003800000 */
.L_x_29:
[----:B------:R-:W-:Y:S01]  /*2250*/  ULEA UR4, UR8, UR46, 0x8 ;  /* 0x0000002e08047291 */ /* 0x000fe2000f8e403f */
[----:B------:R-:W-:Y:S01]  /*2260*/  WARPGROUP.ARRIVE ;  /* 0x00000000000079c5 */ /* 0x000fe20000000000 */
[----:B------:R-:W-:Y:S01]  /*2270*/  ULEA UR6, UR8, UR45, 0x5 ;  /* 0x0000002d08067291 */ /* 0x000fe2000f8e283f */
[----:B------:R-:W-:Y:S01]  /*2280*/  UMOV UR5, 0x80000020 ;  /* 0x8000002000057882 */ /* 0x000fe20000000000 */
[----:B------:R-:W-:-:S07]  /*2290*/  UMOV UR7, 0x80000000 ;  /* 0x8000000000077882 */ /* 0x000fce0000000000 */
[----:B------:R-:W-:Y:S01]  /*22a0*/  IGMMA.64x8x32.S8.S8 R32, gdesc[UR4], R32, gsb0 ;  /* 0x00000000042079f1 */ /* 0x000fe20008041020 */
        /* <DEDUP_REMOVED lines=9> */
[----:B------:R-:W-:Y:S01]  /*2340*/  BPT.TRAP 0x1 ;  /* 0x000000040000795c */ /* 0x000fe20000300000 */
.L_x_31:
[----:B------:R-:W-:-:S13]  /*2350*/  ISETP.NE.AND P1, PT, R28, RZ, PT ;  /* 0x000000ff1c00720c */ /* 0x000fda0003f25270 */
[----:B01----:R-:W-:-:S05]  /*2360*/  @P1 LEA R3, R2, UR41, 0x3 ;  /* 0x0000002902031c11 */ /* 0x003fca000f8e18ff */
[----:B------:R-:W-:-:S05]  /*2370*/  @P1 VIADD R4, R3, 0x190 ;  /* 0x0000019003041836 */ /* 0x000fca0000000000 */
[----:B------:R-:W-:-:S04]  /*2380*/  @P1 PRMT R4, R27, 0x654, R4 ;  /* 0x000006541b041816 */ /* 0x000fc80000000004 */
[----:B------:R0:W-:Y:S01]  /*2390*/  @P1 SYNCS.ARRIVE.TRANS64.RED.A1T0 RZ, [R4+URZ], RZ ;  /* 0x000000ff04ff19a7 */ /* 0x0001e2000810043f */
[----:B------:R-:W-:-:S13]  /*23a0*/  ISETP.GT.U32.AND P1, PT, R18, 0x1, PT ;  /* 0x000000011200780c */ /* 0x000fda0003f24070 */
[----:B0-----:R-:W-:Y:S05]  /*23b0*/  @P1 BRA `(.L_x_32) ;  /* 0x0000000000041947 */ /* 0x001fea0003800000 */
[----:B------:R-:W-:Y:S01]  /*23c0*/  BPT.TRAP 0x1 ;  /* 0x000000040000795c */ /* 0x000fe20000300000 */
.L_x_32:
[----:B------:R-:W-:Y:S01]  /*23d0*/  UIADD3 UR8, UR8, 0x1, URZ ;  /* 0x0000000108087890 */ /* 0x000fe2000fffe03f */
[----:B------:R-:W-:Y:S01]  /*23e0*/  ISETP.GT.AND P2, PT, R0, 0x1, PT ;  /* 0x000000010000780c */ /* 0x000fe20003f44270 */
[----:B------:R-:W-:Y:S02]  /*23f0*/  VIADD R2, R2, 0x1 ;  /* 0x0000000102027836 */ /* 0x000fe40000000000 */
[----:B------:R-:W-:Y:S01]  /*2400*/  UISETP.NE.AND UP0, UPT, UR8, 0x32, UPT ;  /* 0x000000320800788c */ /* 0x000fe2000bf05270 */
[----:B------:R-:W-:Y:S02]  /*2410*/  VIADD R0, R0, 0xffffffff ;  /* 0xffffffff00007836 */ /* 0x000fe40000000000 */
[C---:B------:R-:W-:Y:S01]  /*2420*/  ISETP.NE.AND P1, PT, R2.reuse, 0x32, PT ;  /* 0x000000320200780c */ /* 0x040fe20003f25270 */
[----:B------:R-:W-:Y:S02]  /*2430*/  USEL UR4, URZ, 0x1, UP0 ;  /* 0x000000013f047887 */ /* 0x000fe40008000000 */
[----:B------:R-:W-:Y:S01]  /*2440*/  USEL UR8, UR8, URZ, UP0 ;  /* 0x0000003f08087287 */ /* 0x000fe20008000000 */
[----:B------:R-:W-:-:S03]  /*2450*/  SEL R2, R2, RZ, P1 ;  /* 0x000000ff02027207 */ /* 0x000fc60000800000 */
[----:B------:R-:W-:Y:S01]  /*2460*/  LOP3.LUT R5, R5, UR4, RZ, 0x3c, !PT ;  /* 0x0000000405057c12 */ /* 0x000fe2000f8e3cff */
[----:B------:R-:W-:Y:S07]  /*2470*/  @P2 BRA `(.L_x_33) ;  /* 0xfffffffc004c2947 */ /* 0x000fee000383ffff */
.L_x_26:
[----:B------:R-:W0:Y:S01]  /*2480*/  LDC R0, c[0x0][0x28c] ;  /* 0x0000a300ff007b82 */ /* 0x000e220000000800 */
[----:B------:R-:W-:-:S04]  /*2490*/  IMAD.U32 R2, RZ, RZ, UR49 ;  /* 0x00000031ff027e24 */ /* 0x000fc8000f8e00ff */
[----:B------:R1:W-:Y:S01]  /*24a0*/  SYNCS.ARRIVE.TRANS64.A1T0 RZ, [R2+UR48], RZ ;  /* 0x000000ff02ff79a7 */ /* 0x0003e20008100030 */
[----:B0-----:R-:W-:-:S13]  /*24b0*/  ISETP.GE.AND P1, PT, R0, 0x1, PT ;  /* 0x000000010000780c */ /* 0x001fda0003f26270 */
[----:B-1----:R-:W-:Y:S05]  /*24c0*/  @!P1 BRA `(.L_x_34) ;  /* 0x0000000000449947 */ /* 0x002fea0003800000 */
[----:B------:R-:W-:Y:S05]  /*24d0*/  @!P0 BRA `(.L_x_35) ;  /* 0x0000000000048947 */ /* 0x000fea0003800000 */
[----:B------:R-:W-:Y:S01]  /*24e0*/  BPT.TRAP 0x1 ;  /* 0x000000040000795c */ /* 0x000fe20000300000 */
.L_x_35:
[----:B------:R-:W-:-:S13]  /*24f0*/  ISETP.NE.AND P0, PT, R28, RZ, PT ;  /* 0x000000ff1c00720c */ /* 0x000fda0003f05270 */
[----:B------:R-:W-:-:S05]  /*2500*/  VOTEU.ANY UP0, P0 ;  /* 0x00000000003f7886 */ /* 0x000fca0000000100 */
[----:B------:R-:W-:-:S06]  /*2510*/  @UP0 UIADD3 UR4, UR38, UR42, URZ ;  /* 0x0000002a26040290 */ /* 0x000fcc000fffe03f */
[----:B------:R-:W-:Y:S02]  /*2520*/  IMAD.U32 R2, RZ, RZ, UR4 ;  /* 0x00000004ff027e24 */ /* 0x000fe4000f8e00ff */
[----:B------:R-:W-:Y:S02]  /*2530*/  IMAD.U32 R5, RZ, RZ, UR4 ;  /* 0x00000004ff057e24 */ /* 0x000fe4000f8e00ff */
[----:B------:R-:W-:-:S05]  /*2540*/  @P0 IMAD.WIDE.U32 R2, R2, 0x51eb851f, RZ ;  /* 0x51eb851f02020825 */ /* 0x000fca00078e00ff */
[----:B------:R-:W-:-:S05]  /*2550*/  @P0 SHF.R.U32.HI R0, RZ, 0x4, R3 ;  /* 0x00000004ff000819 */ /* 0x000fca0000011603 */
[----:B------:R-:W-:-:S05]  /*2560*/  @P0 IMAD R0, R0, -0x32, R5 ;  /* 0xffffffce00000824 */ /* 0x000fca00078e0205 */
[----:B------:R-:W-:-:S05]  /*2570*/  @P0 LEA R0, R0, UR41, 0x3 ;  /* 0x0000002900000c11 */ /* 0x000fca000f8e18ff */
[----:B------:R-:W-:-:S05]  /*2580*/  @P0 VIADD R0, R0, 0x190 ;  /* 0x0000019000000836 */ /* 0x000fca0000000000 */
[----:B------:R-:W-:-:S04]  /*2590*/  @P0 PRMT R0, R27, 0x654, R0 ;  /* 0x000006541b000816 */ /* 0x000fc80000000000 */
[----:B------:R0:W-:Y:S01]  /*25a0*/  @P0 SYNCS.ARRIVE.TRANS64.RED.A1T0 RZ, [R0+URZ], RZ ;  /* 0x000000ff00ff09a7 */ /* 0x0001e2000810043f */
[----:B------:R-:W-:-:S13]  /*25b0*/  ISETP.GT.U32.AND P0, PT, R18, 0x1, PT ;  /* 0x000000011200780c */ /* 0x000fda0003f04070 */
[----:B0-----:R-:W-:Y:S05]  /*25c0*/  @P0 BRA `(.L_x_34) ;  /* 0x0000000000040947 */ /* 0x001fea0003800000 */
[----:B------:R-:W-:Y:S01]  /*25d0*/  BPT.TRAP 0x1 ;  /* 0x000000040000795c */ /* 0x000fe20000300000 */
.L_x_34:
[----:B------:R-:W-:Y:S01]  /*25e0*/  SHF.L.U32 R0, R49, 0x1f, RZ ;  /* 0x0000001f31007819 */ /* 0x000fe200000006ff */
[----:B------:R-:W-:Y:S01]  /*25f0*/  UIADD3 UR38, UR38, UR47, URZ ;  /* 0x0000002f26267290 */ /* 0x000fe2000fffe03f */
[----:B------:R-:W-:Y:S01]  /*2600*/  IMAD.SHL.U32 R5, R24, 0x40, RZ ;  /* 0x0000004018057824 */ /* 0x000fe200078e00ff */
[----:B------:R-:W-:Y:S01]  /*2610*/  UISETP.GE.U32.AND UP1, UPT, UR47, 0x32, UPT ;  /* 0x000000322f00788c */ /* 0x000fe2000bf26070 */
[----:B------:R-:W0:Y:S01]  /*2620*/  SYNCS.PHASECHK.TRANS64.TRYWAIT P0, [UR43+0x8], R0 ;  /* 0x00000800ff0075a7 */ /* 0x000e22000800016b */
[----:B------:R-:W-:-:S04]  /*2630*/  UISETP.GT.U32.AND UP0, UPT, UR38, 0x31, UPT ;  /* 0x000000312600788c */ /* 0x000fc8000bf04070 */
[----:B------:R-:W-:-:S04]  /*2640*/  UISETP.LT.U32.AND UP0, UPT, UR47, 0x32, UP0 ;  /* 0x000000322f00788c */ /* 0x000fc80008701070 */
[----:B------:R-:W-:Y:S02]  /*2650*/  USEL UR6, URZ, 0x1, !UP0 ;  /* 0x000000013f067887 */ /* 0x000fe4000c000000 */
[----:B------:R-:W-:Y:S02]  /*2660*/  @UP1 UIMAD.WIDE.U32 UR4, UR38, 0x51eb851f, URZ ;  /* 0x51eb851f260418a5 */ /* 0x000fe4000f8e003f */
[----:B------:R-:W-:Y:S02]  /*2670*/  ULOP3.LUT UR39, UR39, UR6, URZ, 0x3c, !UPT ;  /* 0x0000000627277292 */ /* 0x000fe4000f8e3c3f */
[----:B------:R-:W-:-:S04]  /*2680*/  @UP1 USHF.R.U32.HI UR4, URZ, 0x4, UR5 ;  /* 0x000000043f041899 */ /* 0x000fc80008011605 */
[----:B------:R-:W-:Y:S01]  /*2690*/  @UP1 ULOP3.LUT UR39, UR39, 0x1, UR4, 0x78, !UPT ;  /* 0x0000000127271892 */ /* 0x000fe2000f8e7804 */
[----:B0-----:R-:W-:Y:S11]  /*26a0*/  @!P0 BRA `(.L_x_36) ;  /* 0x00000038000c8947 */ /* 0x001ff60003800000 */
.L_x_120:
[----:B------:R-:W-:Y:S01]  /*26b0*/  ULDC UR4, c[0x0][0x284] ;  /* 0x0000a10000047ab9 */ /* 0x000fe20000000800 */
[----:B------:R-:W-:Y:S01]  /*26c0*/  IMAD.SHL.U32 R11, R25, 0x8, RZ ;  /* 0x00000008190b7824 */ /* 0x000fe200078e00ff */
[----:B------:R-:W-:Y:S01]  /*26d0*/  ISETP.GE.AND P0, PT, R5, UR4, PT ;  /* 0x0000000405007c0c */ /* 0x000fe2000bf06270 */
[----:B------:R-:W-:-:S03]  /*26e0*/  ULDC UR4, c[0x0][0x288] ;  /* 0x0000a20000047ab9 */ /* 0x000fc60000000800 */
[----:B------:R-:W-:-:S13]  /*26f0*/  ISETP.GE.OR P0, PT, R11, UR4, P0 ;  /* 0x000000040b007c0c */ /* 0x000fda0008706670 */
[----:B------:R-:W-:Y:S05]  /*2700*/  @P0 BRA `(.L_x_37) ;  /* 0x0000000400880947 */ /* 0x000fea0003800000 */
[----:B------:R-:W-:Y:S01]  /*2710*/  SHF.R.S32.HI R4, RZ, 0x1f, R26 ;  /* 0x0000001fff047819 */ /* 0x000fe2000001141a */
[----:B------:R-:W-:Y:S01]  /*2720*/  ULDC.64 UR4, c[0x0][0x5d0] ;  /* 0x0001740000047ab9 */ /* 0x000fe20000000a00 */
[----:B0-----:R-:W-:Y:S01]  /*2730*/  SHF.R.S32.HI R0, RZ, 0x1f, R11 ;  /* 0x0000001fff007819 */ /* 0x001fe2000001140b */
[----:B------:R-:W-:Y:S01]  /*2740*/  IMAD.WIDE.U32 R2, R26, UR4, R38 ;  /* 0x000000041a027c25 */ /* 0x000fe2000f8e0026 */
[----:B------:R-:W-:Y:S01]  /*2750*/  ULDC.64 UR6, c[0x0][0x5c8] ;  /* 0x0001720000067ab9 */ /* 0x000fe20000000a00 */
[----:B------:R-:W-:Y:S02]  /*2760*/  BSSY B0, `(.L_x_37) ;  /* 0x000005c000007945 */ /* 0x000fe40003800000 */
[----:B------:R-:W-:Y:S01]  /*2770*/  IMAD R7, R4, UR4, RZ ;  /* 0x0000000404077c24 */ /* 0x000fe2000f8e02ff */
[----:B------:R-:W-:Y:S01]  /*2780*/  IADD3 R2, P0, R11, R2, RZ ;  /* 0x000000020b027210 */ /* 0x000fe20007f1e0ff */
[----:B------:R-:W-:-:S04]  /*2790*/  IMAD.WIDE R24, R24, 0x40, R36 ;  /* 0x0000004018187825 */ /* 0x000fc800078e0224 */
[----:B------:R-:W-:Y:S01]  /*27a0*/  IMAD R7, R26, UR5, R7 ;  /* 0x000000051a077c24 */ /* 0x000fe2000f8e0207 */
[----:B------:R-:W-:Y:S01]  /*27b0*/  ULDC.64 UR4, c[0x0][0x5c0] ;  /* 0x0001700000047ab9 */ /* 0x000fe20000000a00 */
[----:B------:R-:W-:Y:S02]  /*27c0*/  IMAD.IADD R14, R46, 0x1, -R5 ;  /* 0x000000012e0e7824 */ /* 0x000fe400078e0a05 */
[----:B------:R-:W-:Y:S01]  /*27d0*/  IMAD.IADD R50, R43, 0x1, -R11 ;  /* 0x000000012b327824 */ /* 0x000fe200078e0a0b */
[----:B------:R-:W-:Y:S01]  /*27e0*/  IADD3.X R3, R0, R3, R7, P0, !PT ;  /* 0x0000000300037210 */ /* 0x000fe200007fe407 */
[----:B------:R-:W-:Y:S02]  /*27f0*/  IMAD R7, R25, UR6, RZ ;  /* 0x0000000619077c24 */ /* 0x000fe4000f8e02ff */
[----:B------:R-:W-:-:S04]  /*2800*/  IMAD.WIDE.U32 R2, R24, UR6, R2 ;  /* 0x0000000618027c25 */ /* 0x000fc8000f8e0002 */
[----:B------:R-:W-:Y:S01]  /*2810*/  IMAD R7, R24, UR7, R7 ;  /* 0x0000000718077c24 */ /* 0x000fe2000f8e0207 */
[----:B------:R-:W-:-:S04]  /*2820*/  IADD3 R6, P0, R2, UR4, RZ ;  /* 0x0000000402067c10 */ /* 0x000fc8000ff1e0ff */
[----:B------:R-:W-:Y:S02]  /*2830*/  IADD3.X R7, R3, UR5, R7, P0, !PT ;  /* 0x0000000503077c10 */ /* 0x000fe400087fe407 */
[----:B-----5:R-:W-:Y:S02]  /*2840*/  ISETP.NE.AND P0, PT, R30, RZ, PT ;  /* 0x000000ff1e00720c */ /* 0x020fe40003f05270 */
[----:B------:R-:W-:-:S05]  /*2850*/  LEA R8, P1, R40, R6, 0x3 ;  /* 0x0000000628087211 */ /* 0x000fca00078218ff */
[----:B------:R-:W-:-:S06]  /*2860*/  IMAD.X R9, R41, 0x1, R7, P1 ;  /* 0x0000000129097824 */ /* 0x000fcc00008e0607 */
[----:B------:R-:W-:Y:S05]  /*2870*/  @!P0 BRA `(.L_x_38) ;  /* 0x0000000000f08947 */ /* 0x000fea0003800000 */
[----:B------:R-:W0:Y:S01]  /*2880*/  LDC.64 R12, c[0x0][0x5b0] ;  /* 0x00016c00ff0c7b82 */ /* 0x000e220000000a00 */
[----:B------:R-:W-:Y:S01]  /*2890*/  ULDC.64 UR4, c[0x0][0x5b8] ;  /* 0x00016e0000047ab9 */ /* 0x000fe20000000a00 */
[----:B------:R-:W-:Y:S01]  /*28a0*/  ISETP.GE.AND P1, PT, R14, 0x1, PT ;  /* 0x000000010e00780c */ /* 0x000fe20003f26270 */
[----:B------:R-:W-:Y:S01]  /*28b0*/  IMAD.WIDE.U32 R2, R26, UR4, R38 ;  /* 0x000000041a027c25 */ /* 0x000fe2000f8e0026 */
[----:B------:R-:W-:Y:S02]  /*28c0*/  BSSY B1, `(.L_x_39) ;  /* 0x000000e000017945 */ /* 0x000fe40003800000 */
[----:B------:R-:W-:Y:S01]  /*28d0*/  ISETP.LT.OR P2, PT, R50, 0x1, !P1 ;  /* 0x000000013200780c */ /* 0x000fe20004f41670 */
[----:B------:R-:W-:Y:S01]  /*28e0*/  IMAD R5, R4, UR4, RZ ;  /* 0x0000000404057c24 */ /* 0x000fe2000f8e02ff */
[----:B------:R-:W1:Y:S01]  /*28f0*/  LDC.64 R20, c[0x0][0x5a8] ;  /* 0x00016a00ff147b82 */ /* 0x000e620000000a00 */
[----:B------:R-:W-:Y:S02]  /*2900*/  IADD3 R4, P0, R11, R2, RZ ;  /* 0x000000020b047210 */ /* 0x000fe40007f1e0ff */
[----:B------:R-:W-:-:S05]  /*2910*/  IMAD R5, R26, UR5, R5 ;  /* 0x000000051a057c24 */ /* 0x000fca000f8e0205 */
[----:B------:R-:W-:Y:S01]  /*2920*/  IADD3.X R5, R0, R3, R5, P0, !PT ;  /* 0x0000000300057210 */ /* 0x000fe200007fe405 */
[-C--:B0-----:R-:W-:Y:S02]  /*2930*/  IMAD R0, R25, R12.reuse, RZ ;  /* 0x0000000c19007224 */ /* 0x081fe400078e02ff */
[----:B------:R-:W-:-:S04]  /*2940*/  IMAD.WIDE.U32 R2, R24, R12, R4 ;  /* 0x0000000c18027225 */ /* 0x000fc800078e0004 */
[----:B------:R-:W-:Y:S01]  /*2950*/  IMAD R15, R24, R13, R0 ;  /* 0x0000000d180f7224 */ /* 0x000fe200078e0200 */
[----:B-1----:R-:W-:-:S04]  /*2960*/  IADD3 R10, P0, R2, R20, RZ ;  /* 0x00000014020a7210 */ /* 0x002fc80007f1e0ff */
[----:B------:R-:W-:Y:S01]  /*2970*/  IADD3.X R11, R21, R3, R15, P0, !PT ;  /* 0x00000003150b7210 */ /* 0x000fe200007fe40f */
[----:B------:R-:W-:Y:S08]  /*2980*/  @P2 BRA `(.L_x_40) ;  /* 0x0000000000042947 */ /* 0x000ff00003800000 */
[----:B------:R0:W5:Y:S02]  /*2990*/  LDG.E.U8 R47, desc[UR36][R10.64] ;  /* 0x000000240a2f7981 */ /* 0x000164000c1e1100 */
.L_x_40:
[----:B------:R-:W-:Y:S05]  /*29a0*/  BSYNC B1 ;  /* 0x0000000000017941 */ /* 0x000fea0003800000 */
.L_x_39:
[----:B-----5:R-:W-:Y:S01]  /*29b0*/  LOP3.LUT R0, R47, 0xffff, RZ, 0xc0, !PT ;  /* 0x0000ffff2f007812 */ /* 0x020fe200078ec0ff */
[C---:B------:R-:W-:Y:S01]  /*29c0*/  IMAD.SHL.U32 R2, R12.reuse, 0x8, RZ ;  /* 0x000000080c027824 */ /* 0x040fe200078e00ff */
[----:B------:R-:W-:Y:S01]  /*29d0*/  SHF.L.U64.HI R3, R12, 0x3, R13 ;  /* 0x000000030c037819 */ /* 0x000fe2000001020d */
[----:B------:R-:W-:Y:S01]  /*29e0*/  BSSY B1, `(.L_x_41) ;  /* 0x0000010000017945 */ /* 0x000fe20003800000 */
[----:B------:R-:W-:Y:S02]  /*29f0*/  PRMT R13, R0, 0x8880, RZ ;  /* 0x00008880000d7816 */ /* 0x000fe400000000ff */
[----:B------:R-:W-:Y:S01]  /*2a00*/  ISETP.LT.OR P1, PT, R50, 0x2, !P1 ;  /* 0x000000023200780c */ /* 0x000fe20004f21670 */
[----:B------:R-:W-:Y:S01]  /*2a10*/  IMAD.WIDE.U32 R2, R24, R12, R2 ;  /* 0x0000000c18027225 */ /* 0x000fe200078e0002 */
[----:B------:R-:W-:-:S03]  /*2a20*/  ISETP.GE.AND P0, PT, R14, 0x9, PT ;  /* 0x000000090e00780c */ /* 0x000fc60003f06270 */
[----:B------:R-:W-:Y:S01]  /*2a30*/  IMAD R0, R13, R30, RZ ;  /* 0x0000001e0d007224 */ /* 0x000fe200078e02ff */
[----:B------:R-:W-:Y:S01]  /*2a40*/  IADD3 R2, P3, P4, R4, R20, R2 ;  /* 0x0000001404027210 */ /* 0x000fe20007c7e002 */
[----:B------:R-:W-:Y:S01]  /*2a50*/  IMAD.IADD R3, R15, 0x1, R3 ;  /* 0x000000010f037824 */ /* 0x000fe200078e0203 */
[----:B------:R-:W-:Y:S01]  /*2a60*/  ISETP.LT.OR P5, PT, R50, 0x1, !P0 ;  /* 0x000000013200780c */ /* 0x000fe200047a1670 */
[----:B------:R-:W-:-:S03]  /*2a70*/  @!P2 IMAD R13, R32, R29, R0 ;  /* 0x0000001d200da224 */ /* 0x000fc600078e0200 */
[----:B------:R-:W-:Y:S02]  /*2a80*/  IADD3.X R3, R5, R21, R3, P3, P4 ;  /* 0x0000001505037210 */ /* 0x000fe40001fe8403 */
[----:B------:R1:W-:Y:S01]  /*2a90*/  @!P2 STG.E.U8 desc[UR36][R6.64], R13 ;  /* 0x0000000d0600a986 */ /* 0x0003e2000c101124 */
[----:B------:R-:W-:Y:S06]  /*2aa0*/  @P1 BRA `(.L_x_42) ;  /* 0x00000000000c1947 */ /* 0x000fec0003800000 */
[----:B------:R-:W2:Y:S02]  /*2ab0*/  LDG.E.U8 R47, desc[UR36][R10.64+0x1] ;  /* 0x000001240a2f7981 */ /* 0x000ea4000c1e1100 */
[----:B--2---:R-:W-:-:S05]  /*2ac0*/  PRMT R5, R47, 0x8880, RZ ;  /* 0x000088802f057816 */ /* 0x004fca00000000ff */
[----:B------:R-:W-:-:S07]  /*2ad0*/  IMAD R0, R5, R30, RZ ;  /* 0x0000001e05007224 */ /* 0x000fce00078e02ff */
.L_x_42:
[----:B------:R-:W-:Y:S05]  /*2ae0*/  BSYNC B1 ;  /* 0x0000000000017941 */ /* 0x000fea0003800000 */
.L_x_41:
[----:B------:R-:W-:Y:S01]  /*2af0*/  @!P1 IMAD R33, R33, R29, R0 ;  /* 0x0000001d21219224 */ /* 0x000fe200078e0200 */
[----:B------:R-:W-:Y:S04]  /*2b00*/  BSSY B1, `(.L_x_43) ;  /* 0x0000006000017945 */ /* 0x000fe80003800000 */
[----:B------:R2:W-:Y:S01]  /*2b10*/  @!P1 STG.E.U8 desc[UR36][R6.64+0x1], R33 ;  /* 0x0000012106009986 */ /* 0x0005e2000c101124 */
[----:B------:R-:W-:Y:S05]  /*2b20*/  @P5 BRA `(.L_x_44) ;  /* 0x00000000000c5947 */ /* 0x000fea0003800000 */
[----:B------:R-:W3:Y:S02]  /*2b30*/  LDG.E.U8 R47, desc[UR36][R2.64] ;  /* 0x00000024022f7981 */ /* 0x000ee4000c1e1100 */
[----:B---3--:R-:W-:-:S05]  /*2b40*/  PRMT R5, R47, 0x8880, RZ ;  /* 0x000088802f057816 */ /* 0x008fca00000000ff */
[----:B------:R-:W-:-:S07]  /*2b50*/  IMAD R0, R5, R30, RZ ;  /* 0x0000001e05007224 */ /* 0x000fce00078e02ff */
.L_x_44:
[----:B------:R-:W-:Y:S05]  /*2b60*/  BSYNC B1 ;  /* 0x0000000000017941 */ /* 0x000fea0003800000 */
.L_x_43:
[----:B------:R-:W-:Y:S01]  /*2b70*/  @!P5 IMAD R5, R34, R29, R0 ;  /* 0x0000001d2205d224 */ /* 0x000fe200078e0200 */
[----:B------:R-:W-:Y:S01]  /*2b80*/  ISETP.LT.OR P0, PT, R50, 0x2, !P0 ;  /* 0x000000023200780c */ /* 0x000fe20004701670 */
[----:B------:R-:W-:Y:S03]  /*2b90*/  BSSY B1, `(.L_x_45) ;  /* 0x0000006000017945 */ /* 0x000fe60003800000 */
[----:B------:R3:W-:Y:S09]  /*2ba0*/  @!P5 STG.E.U8 desc[UR36][R8.64], R5 ;  /* 0x000000050800d986 */ /* 0x0007f2000c101124 */
[----:B------:R-:W-:Y:S05]  /*2bb0*/  @P0 BRA `(.L_x_46) ;  /* 0x00000000000c0947 */ /* 0x000fea0003800000 */
[----:B------:R-:W3:Y:S02]  /*2bc0*/  LDG.E.U8 R47, desc[UR36][R2.64+0x1] ;  /* 0x00000124022f7981 */ /* 0x000ee4000c1e1100 */
[----:B---3--:R-:W-:-:S05]  /*2bd0*/  PRMT R5, R47, 0x8880, RZ ;  /* 0x000088802f057816 */ /* 0x008fca00000000ff */
[----:B------:R-:W-:-:S07]  /*2be0*/  IMAD R0, R5, R30, RZ ;  /* 0x0000001e05007224 */ /* 0x000fce00078e02ff */
.L_x_46:
[----:B------:R-:W-:Y:S05]  /*2bf0*/  BSYNC B1 ;  /* 0x0000000000017941 */ /* 0x000fea0003800000 */
.L_x_45:
[----:B------:R-:W-:Y:S01]  /*2c00*/  IMAD R35, R35, R29, R0 ;  /* 0x0000001d23237224 */ /* 0x000fe200078e0200 */
[----:B------:R-:W-:Y:S06]  /*2c10*/  @P0 BRA `(.L_x_47) ;  /* 0x0000000000400947 */ /* 0x000fec0003800000 */
[----:B------:R4:W-:Y:S01]  /*2c20*/  STG.E.U8 desc[UR36][R8.64+0x1], R35 ;  /* 0x0000012308007986 */ /* 0x0009e2000c101124 */
[----:B------:R-:W-:Y:S05]  /*2c30*/  BRA `(.L_x_47) ;  /* 0x0000000000387947 */ /* 0x000fea0003800000 */
.L_x_38:
[C---:B------:R-:W-:Y:S02]  /*2c40*/  ISETP.GE.AND P0, PT, R14.reuse, 0x1, PT ;  /* 0x000000010e00780c */ /* 0x040fe40003f06270 */
[----:B------:R-:W-:Y:S02]  /*2c50*/  ISETP.GE.AND P1, PT, R14, 0x9, PT ;  /* 0x000000090e00780c */ /* 0x000fe40003f26270 */
[C---:B------:R-:W-:Y:S02]  /*2c60*/  ISETP.LT.OR P2, PT, R50.reuse, 0x1, !P0 ;  /* 0x000000013200780c */ /* 0x040fe40004741670 */
[C---:B------:R-:W-:Y:S02]  /*2c70*/  ISETP.LT.OR P0, PT, R50.reuse, 0x2, !P0 ;  /* 0x000000023200780c */ /* 0x040fe40004701670 */
[C---:B------:R-:W-:Y:S02]  /*2c80*/  ISETP.LT.OR P3, PT, R50.reuse, 0x1, !P1 ;  /* 0x000000013200780c */ /* 0x040fe40004f61670 */
[----:B------:R-:W-:-:S07]  /*2c90*/  ISETP.LT.OR P1, PT, R50, 0x2, !P1 ;  /* 0x000000023200780c */ /* 0x000fce0004f21670 */
[-C--:B------:R-:W-:Y:S02]  /*2ca0*/  @!P2 IMAD R3, R32, R29.reuse, RZ ;  /* 0x0000001d2003a224 */ /* 0x080fe400078e02ff */
[-C--:B------:R-:W-:Y:S02]  /*2cb0*/  @!P0 IMAD R33, R33, R29.reuse, RZ ;  /* 0x0000001d21218224 */ /* 0x080fe400078e02ff */
[-C--:B------:R-:W-:Y:S01]  /*2cc0*/  @!P3 IMAD R5, R34, R29.reuse, RZ ;  /* 0x0000001d2205b224 */ /* 0x080fe200078e02ff */
[----:B------:R0:W-:Y:S01]  /*2cd0*/  @!P2 STG.E.U8 desc[UR36][R6.64], R3 ;  /* 0x000000030600a986 */ /* 0x0001e2000c101124 */
[----:B------:R-:W-:-:S03]  /*2ce0*/  @!P1 IMAD R35, R35, R29, RZ ;  /* 0x0000001d23239224 */ /* 0x000fc600078e02ff */
[----:B------:R0:W-:Y:S04]  /*2cf0*/  @!P0 STG.E.U8 desc[UR36][R6.64+0x1], R33 ;  /* 0x0000012106008986 */ /* 0x0001e8000c101124 */
[----:B------:R0:W-:Y:S04]  /*2d00*/  @!P3 STG.E.U8 desc[UR36][R8.64], R5 ;  /* 0x000000050800b986 */ /* 0x0001e8000c101124 */
[----:B------:R0:W-:Y:S02]  /*2d10*/  @!P1 STG.E.U8 desc[UR36][R8.64+0x1], R35 ;  /* 0x0000012308009986 */ /* 0x0001e4000c101124 */
.L_x_47:
[----:B------:R-:W-:Y:S05]  /*2d20*/  BSYNC B0 ;  /* 0x0000000000007941 */ /* 0x000fea0003800000 */
.L_x_37:
[----:B------:R-:W-:Y:S01]  /*2d30*/  LEA R22, P0, R16, R22, 0x1 ;  /* 0x0000001610167211 */ /* 0x000fe200078008ff */
[----:B------:R-:W-:Y:S01]  /*2d40*/  ULDC.64 UR4, c[0x0][0x650] ;  /* 0x0001940000047ab9 */ /* 0x000fe20000000a00 */
[----:B0-----:R-:W-:Y:S02]  /*2d50*/  IMAD.U32 R0, RZ, RZ, UR44 ;  /* 0x0000002cff007e24 */ /* 0x001fe4000f8e00ff */
[----:B------:R-:W-:Y:S02]  /*2d60*/  IMAD.MOV.U32 R24, RZ, RZ, -0x1 ;  /* 0xffffffffff187424 */ /* 0x000fe400078e00ff */
[----:B------:R-:W-:Y:S01]  /*2d70*/  IMAD.X R19, R42, 0x1, R19, P0 ;  /* 0x000000012a137824 */ /* 0x000fe200000e0613 */
[----:B------:R-:W-:Y:S01]  /*2d80*/  ISETP.GE.U32.AND P0, PT, R22, UR4, PT ;  /* 0x0000000416007c0c */ /* 0x000fe2000bf06070 */
[----:B------:R0:W-:Y:S01]  /*2d90*/  SYNCS.ARRIVE.TRANS64.A1T0 RZ, [R0+UR48], RZ ;  /* 0x000000ff00ff79a7 */ /* 0x0001e20008100030 */
[----:B------:R-:W-:Y:S02]  /*2da0*/  IMAD.MOV.U32 R25, RZ, RZ, -0x1 ;  /* 0xffffffffff197424 */ /* 0x000fe400078e00ff */
[----:B------:R-:W-:Y:S01]  /*2db0*/  ISETP.GE.U32.AND.EX P0, PT, R19, UR5, PT, P0 ;  /* 0x0000000513007c0c */ /* 0x000fe2000bf06100 */
[----:B------:R-:W-:Y:S01]  /*2dc0*/  IMAD.MOV.U32 R26, RZ, RZ, -0x1 ;  /* 0xffffffffff1a7424 */ /* 0x000fe200078e00ff */
[----:B0-----:R-:W-:-:S11]  /*2dd0*/  PRMT R0, RZ, 0x7610, R0 ;  /* 0x00007610ff007816 */ /* 0x001fd60000000000 */
[----:B------:R-:W-:Y:S05]  /*2de0*/  @P0 BRA `(.L_x_48) ;  /* 0x0000000400540947 */ /* 0x000fea0003800000 */
[----:B---34-:R-:W0:Y:S01]  /*2df0*/  LDC.64 R8, c[0x0][0x628] ;  /* 0x00018a00ff087b82 */ /* 0x018e220000000a00 */
[----:B------:R-:W3:Y:S01]  /*2e00*/  S2R R14, SR_CTAID.X ;  /* 0x00000000000e7919 */ /* 0x000ee20000002500 */
[----:B-12---:R-:W-:Y:S02]  /*2e10*/  IMAD.MOV.U32 R6, RZ, RZ, R22 ;  /* 0x000000ffff067224 */ /* 0x006fe400078e0016 */
[----:B------:R-:W-:Y:S01]  /*2e20*/  IMAD.MOV.U32 R7, RZ, RZ, R19 ;  /* 0x000000ffff077224 */ /* 0x000fe200078e0013 */
[----:B------:R-:W1:Y:S03]  /*2e30*/  S2R R15, SR_CTAID.Y ;  /* 0x00000000000f7919 */ /* 0x000e660000002600 */
[----:B------:R-:W2:Y:S08]  /*2e40*/  LDC R0, c[0x0][0x630] ;  /* 0x00018c00ff007b82 */ /* 0x000eb00000000800 */
[----:B------:R-:W4:Y:S01]  /*2e50*/  LDC.64 R12, c[0x0][0x620] ;  /* 0x00018800ff0c7b82 */ /* 0x000f220000000a00 */
[----:B0-----:R-:W-:-:S04]  /*2e60*/  ISETP.NE.U32.AND P0, PT, R8, RZ, PT ;  /* 0x000000ff0800720c */ /* 0x001fc80003f05070 */
[----:B------:R-:W-:-:S13]  /*2e70*/  ISETP.NE.AND.EX P0, PT, R9, RZ, PT, P0 ;  /* 0x000000ff0900720c */ /* 0x000fda0003f05300 */
[----:B-1234-:R-:W-:Y:S05]  /*2e80*/  @!P0 BRA `(.L_x_49) ;  /* 0x0000000000288947 */ /* 0x01efea0003800000 */
        /* <DEDUP_REMOVED lines=10> */
.L_x_49:
[-CC-:B------:R-:W-:Y:S01]  /*2f30*/  SHF.R.U64 R26, R6, R0.reuse, R7.reuse ;  /* 0x00000000061a7219 */ /* 0x180fe20000001207 */
[----:B------:R-:W0:Y:S01]  /*2f40*/  LDC.64 R24, c[0x0][0x640] ;  /* 0x00019000ff187b82 */ /* 0x000e220000000a00 */
[----:B------:R-:W-:Y:S01]  /*2f50*/  SHF.R.U32.HI R0, RZ, R0, R7 ;  /* 0x00000000ff007219 */ /* 0x000fe20000011607 */
[----:B------:R-:W-:Y:S01]  /*2f60*/  IMAD.MOV.U32 R2, RZ, RZ, R22 ;  /* 0x000000ffff027224 */ /* 0x000fe200078e0016 */
[----:B------:R-:W-:Y:S01]  /*2f70*/  IADD3 R5, P0, RZ, -R26, RZ ;  /* 0x8000001aff057210 */ /* 0x000fe20007f1e0ff */
[----:B------:R-:W-:Y:S01]  /*2f80*/  ULDC UR4, c[0x0][0x150] ;  /* 0x0000540000047ab9 */ /* 0x000fe20000000800 */
[----:B------:R-:W-:-:S03]  /*2f90*/  I2FP.F32.U32 R6, R14 ;  /* 0x0000000e00067245 */ /* 0x000fc60000201000 */
[----:B------:R-:W1:Y:S01]  /*2fa0*/  LDC R4, c[0x0][0x618] ;  /* 0x00018600ff047b82 */ /* 0x000e620000000800 */
[----:B------:R-:W-:Y:S02]  /*2fb0*/  IMAD.X R3, RZ, RZ, ~R0, P0 ;  /* 0x000000ffff037224 */ /* 0x000fe400000e0e00 */
[----:B------:R-:W-:Y:S01]  /*2fc0*/  FMUL R6, R6, UR4 ;  /* 0x0000000406067c20 */ /* 0x000fe20008400000 */
[----:B------:R-:W-:Y:S01]  /*2fd0*/  ULDC UR4, c[0x0][0x154] ;  /* 0x0000550000047ab9 */ /* 0x000fe20000000800 */
[-C--:B------:R-:W-:Y:S02]  /*2fe0*/  IMAD R0, R3, R12.reuse, RZ ;  /* 0x0000000c03007224 */ /* 0x080fe400078e02ff */
[----:B------:R-:W-:Y:S01]  /*2ff0*/  IMAD.MOV.U32 R3, RZ, RZ, R19 ;  /* 0x000000ffff037224 */ /* 0x000fe200078e0013 */
[----:B------:R-:W2:Y:S01]  /*3000*/  LDC R9, c[0x0][0x608] ;  /* 0x00018200ff097b82 */ /* 0x000ea20000000800 */
[----:B------:R-:W3:Y:S01]  /*3010*/  F2I.U32.TRUNC.NTZ R6, R6 ;  /* 0x0000000600067305 */ /* 0x000ee2000020f000 */
[----:B------:R-:W-:-:S04]  /*3020*/  IMAD.WIDE.U32 R2, R5, R12, R2 ;  /* 0x0000000c05027225 */ /* 0x000fc800078e0002 */
[----:B------:R-:W-:Y:S02]  /*3030*/  IMAD R5, R5, R13, R0 ;  /* 0x0000000d05057224 */ /* 0x000fe400078e0200 */
[----:B------:R-:W4:Y:S01]  /*3040*/  LDC R20, c[0x0][0x658] ;  /* 0x00019600ff147b82 */ /* 0x000f220000000800 */
[----:B0-----:R-:W-:Y:S01]  /*3050*/  ISETP.NE.U32.AND P0, PT, R24, RZ, PT ;  /* 0x000000ff1800720c */ /* 0x001fe20003f05070 */
[----:B------:R-:W-:Y:S01]  /*3060*/  IMAD.IADD R3, R3, 0x1, R5 ;  /* 0x0000000103037824 */ /* 0x000fe200078e0205 */
[----:B------:R-:W-:Y:S02]  /*3070*/  I2FP.F32.U32 R5, R15 ;  /* 0x0000000f00057245 */ /* 0x000fe40000201000 */
[----:B------:R-:W-:-:S03]  /*3080*/  ISETP.NE.AND.EX P0, PT, R25, RZ, PT, P0 ;  /* 0x000000ff1900720c */ /* 0x000fc60003f05300 */
[----:B------:R-:W0:Y:S01]  /*3090*/  LDC R7, c[0x0][0x144] ;  /* 0x00005100ff077b82 */ /* 0x000e220000000800 */
[-CC-:B-1----:R-:W-:Y:S01]  /*30a0*/  SHF.R.U32.HI R0, RZ, R4.reuse, R3.reuse ;  /* 0x00000004ff007219 */ /* 0x182fe20000011603 */
[----:B------:R-:W-:Y:S01]  /*30b0*/  FMUL R5, R5, UR4 ;  /* 0x0000000405057c20 */ /* 0x000fe20008400000 */
[----:B------:R-:W-:Y:S01]  /*30c0*/  SHF.R.U64 R11, R2, R4, R3 ;  /* 0x00000004020b7219 */ /* 0x000fe20000001203 */
[----:B---3--:R-:W-:-:S04]  /*30d0*/  IMAD.MOV R6, RZ, RZ, -R6 ;  /* 0x000000ffff067224 */ /* 0x008fc800078e0a06 */
[----:B------:R-:W1:Y:S01]  /*30e0*/  LDC R12, c[0x0][0x148] ;  /* 0x00005200ff0c7b82 */ /* 0x000e620000000800 */
[-CC-:B--2---:R-:W-:Y:S02]  /*30f0*/  SHF.R.U64 R8, R11, R9.reuse, R0.reuse ;  /* 0x000000090b087219 */ /* 0x184fe40000001200 */
[----:B------:R-:W-:Y:S02]  /*3100*/  SHF.R.U32.HI R3, RZ, R9, R0 ;  /* 0x00000009ff037219 */ /* 0x000fe40000011600 */
[----:B------:R2:W3:Y:S03]  /*3110*/  F2I.U32.TRUNC.NTZ R0, R5 ;  /* 0x0000000500007305 */ /* 0x0004e6000020f000 */
[----:B------:R-:W1:Y:S01]  /*3120*/  LDC R21, c[0x0][0x648] ;  /* 0x00019200ff157b82 */ /* 0x000e620000000800 */
[-CC-:B----4-:R-:W-:Y:S02]  /*3130*/  SHF.R.U64 R10, R8, R20.reuse, R3.reuse ;  /* 0x00000014080a7219 */ /* 0x190fe40000001203 */
[----:B------:R-:W-:-:S03]  /*3140*/  SHF.R.U32.HI R3, RZ, R20, R3 ;  /* 0x00000014ff037219 */ /* 0x000fc60000011603 */
[----:B------:R-:W-:Y:S02]  /*3150*/  IMAD.MOV.U32 R2, RZ, RZ, R10 ;  /* 0x000000ffff027224 */ /* 0x000fe400078e000a */
[----:B------:R-:W4:Y:S01]  /*3160*/  LDC R32, c[0x0][0x638] ;  /* 0x00018e00ff207b82 */ /* 0x000f220000000800 */
[----:B0-----:R-:W-:-:S07]  /*3170*/  IMAD R13, R7, R6, R14 ;  /* 0x00000006070d7224 */ /* 0x001fce00078e020e */
[----:B------:R-:W0:Y:S08]  /*3180*/  LDC R33, c[0x0][0x610] ;  /* 0x00018400ff217b82 */ /* 0x000e300000000800 */
[----:B------:R-:W0:Y:S01]  /*3190*/  LDC R34, c[0x0][0x600] ;  /* 0x00018000ff227b82 */ /* 0x000e220000000800 */
[----:B-123--:R-:W-:Y:S05]  /*31a0*/  @!P0 BRA `(.L_x_50) ;  /* 0x0000000000288947 */ /* 0x00efea0003800000 */
[----:B------:R-:W1:Y:S02]  /*31b0*/  LDC R7, c[0x0][0x64c] ;  /* 0x00019300ff077b82 */ /* 0x000e640000000800 */
[----:B-1----:R-:W-:-:S05]  /*31c0*/  IADD3 R7, P0, R10, R7, RZ ;  /* 0x000000070a077210 */ /* 0x002fca0007f1e0ff */
        /* <DEDUP_REMOVED lines=8> */
.L_x_50:
[----:B------:R-:W-:Y:S01]  /*3250*/  ISETP.NE.AND P0, PT, R23, 0x1, PT ;  /* 0x000000011700780c */ /* 0x000fe20003f05270 */
[----:B------:R-:W-:Y:S01]  /*3260*/  IMAD.MOV R4, RZ, RZ, -R0 ;  /* 0x000000ffff047224 */ /* 0x000fe200078e0a00 */
[----:B------:R-:W-:Y:S02]  /*3270*/  SHF.R.U64 R2, R2, R21, R3 ;  /* 0x0000001502027219 */ /* 0x000fe40000001203 */
[----:B------:R-:W-:Y:S02]  /*3280*/  LOP3.LUT R0, R8, R45, RZ, 0xc0, !PT ;  /* 0x0000002d08007212 */ /* 0x000fe400078ec0ff */
[----:B------:R-:W-:Y:S01]  /*3290*/  LOP3.LUT R11, R11, R44, RZ, 0xc0, !PT ;  /* 0x0000002c0b0b7212 */ /* 0x000fe200078ec0ff */
[----:B------:R-:W-:Y:S02]  /*32a0*/  IMAD.MOV R3, RZ, RZ, -R2 ;  /* 0x000000ffff037224 */ /* 0x000fe400078e0a02 */
[----:B------:R-:W-:Y:S02]  /*32b0*/  IMAD R24, R31, R2, R0 ;  /* 0x000000021f187224 */ /* 0x000fe400078e0200 */
[----:B----4-:R-:W-:-:S02]  /*32c0*/  IMAD R0, R3, R32, R10 ;  /* 0x0000002003007224 */ /* 0x010fc400078e020a */
[----:B------:R-:W-:Y:S02]  /*32d0*/  @P0 IMAD R13, R12, R4, R15 ;  /* 0x000000040c0d0224 */ /* 0x000fe400078e020f */
[----:B0-----:R-:W-:Y:S02]  /*32e0*/  IMAD R3, R0, R34, R11 ;  /* 0x0000002200037224 */ /* 0x001fe400078e020b */
[----:B------:R-:W-:Y:S02]  /*32f0*/  IMAD R24, R24, R33, R13 ;  /* 0x0000002118187224 */ /* 0x000fe400078e020d */
[----:B------:R-:W-:-:S03]  /*3300*/  IMAD.MOV.U32 R2, RZ, RZ, 0x1 ;  /* 0x00000001ff027424 */ /* 0x000fc600078e00ff */
[----:B------:R-:W-:Y:S02]  /*3310*/  SEL R25, R3, R24, !P0 ;  /* 0x0000001803197207 */ /* 0x000fe40004000000 */
[----:B------:R-:W-:Y:S02]  /*3320*/  PRMT R0, R2, 0x7610, R0 ;  /* 0x0000761002007816 */ /* 0x000fe40000000000 */
[----:B------:R-:W-:-:S07]  /*3330*/  SEL R24, R24, R3, !P0 ;  /* 0x0000000318187207 */ /* 0x000fce0004000000 */
.L_x_48:
[----:B------:R-:W-:Y:S01]  /*3340*/  LOP3.LUT P0, RZ, R0, 0xff, RZ, 0xc0, !PT ;  /* 0x000000ff00ff7812 */ /* 0x000fe2000780c0ff */
[----:B------:R-:W-:Y:S01]  /*3350*/  UIMAD.WIDE.U32 UR4, UR38, 0x51eb851f, URZ ;  /* 0x51eb851f260478a5 */ /* 0x000fe2000f8e003f */
[----:B------:R-:W-:-:S03]  /*3360*/  LOP3.LUT R49, R49, 0x1, RZ, 0x3c, !PT ;  /* 0x0000000131317812 */ /* 0x000fc600078e3cff */
[----:B------:R-:W-:-:S04]  /*3370*/  USHF.R.U32.HI UR4, URZ, 0x4, UR5 ;  /* 0x000000043f047899 */ /* 0x000fc80008011605 */
[----:B------:R-:W-:-:S04]  /*3380*/  UIMAD UR38, UR4, -0x32, UR38 ;  /* 0xffffffce042678a4 */ /* 0x000fc8000f8e0226 */
[----:B------:R-:W-:Y:S08]  /*3390*/  @P0 BRA `(.L_x_51) ;  /* 0xffffffe800900947 */ /* 0x000ff0000383ffff */
[----:B------:R-:W-:Y:S05]  /*33a0*/  EXIT ;  /* 0x000000000000794d */ /* 0x000fea0003800000 */
.L_x_18:
[----:B------:R-:W-:-:S08]  /*33b0*/  ISETP.NE.AND P0, PT, R7, RZ, PT ;  /* 0x000000ff0700720c */ /* 0x000fd00003f05270 */
[----:B--2--5:R-:W0:-:S00]  /*33c0*/  USETMAXREG.DEALLOC.CTAPOOL 0x28 ;  /* 0x00000028000079c8 */ /* 0x024e0000080e0500 */
[----:B------:R-:W-:Y:S05]  /*33d0*/  @P0 EXIT ;  /* 0x000000000000094d */ /* 0x000fea0003800000 */
[----:B0-----:R-:W-:Y:S01]  /*33e0*/  LOP3.LUT P0, RZ, R8, 0xff, RZ, 0xc0, !PT ;  /* 0x000000ff08ff7812 */ /* 0x001fe2000780c0ff */
[----:B------:R-:W-:Y:S02]  /*33f0*/  IMAD.MOV.U32 R6, RZ, RZ, 0x1 ;  /* 0x00000001ff067424 */ /* 0x000fe400078e00ff */
[----:B------:R-:W-:-:S10]  /*3400*/  IMAD.MOV.U32 R7, RZ, RZ, RZ ;  /* 0x000000ffff077224 */ /* 0x000fd400078e00ff */
[----:B------:R-:W-:Y:S05]  /*3410*/  @!P0 BRA `(.L_x_52) ;  /* 0x0000000c00348947 */ /* 0x000fea0003800000 */
[----:B------:R-:W0:Y:S01]  /*3420*/  S2R R10, SR_CgaCtaId ;  /* 0x00000000000a7919 */ /* 0x000e220000008800 */
[----:B------:R-:W-:Y:S01]  /*3430*/  LOP3.LUT P0, RZ, R2, 0x1f, RZ, 0xc0, !PT ;  /* 0x0000001f02ff7812 */ /* 0x000fe2000780c0ff */
[----:B------:R-:W-:Y:S01]  /*3440*/  ULDC UR5, c[0x0][0x658] ;  /* 0x0001960000057ab9 */ /* 0x000fe20000000800 */
[----:B------:R-:W-:Y:S01]  /*3450*/  UMOV UR6, 0xffffffff ;  /* 0xffffffff00067882 */ /* 0x000fe20000000000 */
[----:B------:R-:W-:Y:S01]  /*3460*/  BSSY B0, `(.L_x_52) ;  /* 0x00000c8000007945 */ /* 0x000fe20003800000 */
[----:B------:R-:W-:Y:S01]  /*3470*/  USHF.L.U32 UR6, UR6, UR5, URZ ;  /* 0x0000000506067299 */ /* 0x000fe2000800063f */
[C---:B------:R-:W-:Y:S01]  /*3480*/  ISETP.NE.AND P2, PT, R3.reuse, RZ, PT ;  /* 0x000000ff0300720c */ /* 0x040fe20003f45270 */
[----:B------:R-:W-:Y:S01]  /*3490*/  IMAD.MOV.U32 R9, RZ, RZ, 0x1 ;  /* 0x00000001ff097424 */ /* 0x000fe200078e00ff */
[----:B------:R-:W-:Y:S01]  /*34a0*/  ISETP.NE.OR P0, PT, R3, RZ, !P0 ;  /* 0x000000ff0300720c */ /* 0x000fe20004705670 */
[----:B------:R-:W-:Y:S01]  /*34b0*/  IMAD.MOV.U32 R6, RZ, RZ, 0x1 ;  /* 0x00000001ff067424 */ /* 0x000fe200078e00ff */
[----:B------:R-:W-:Y:S01]  /*34c0*/  LOP3.LUT R8, R18, 0x2, RZ, 0xfc, !PT ;  /* 0x0000000212087812 */ /* 0x000fe200078efcff */
[----:B------:R-:W-:Y:S01]  /*34d0*/  IMAD.MOV.U32 R7, RZ, RZ, RZ ;  /* 0x000000ffff077224 */ /* 0x000fe200078e00ff */
[----:B------:R-:W-:Y:S01]  /*34e0*/  ULDC UR4, c[0x0][0x600] ;  /* 0x0001800000047ab9 */ /* 0x000fe20000000800 */
[----:B------:R-:W-:Y:S01]  /*34f0*/  UMOV UR7, 0x1 ;  /* 0x0000000100077882 */ /* 0x000fe20000000000 */
[----:B------:R-:W-:-:S02]  /*3500*/  UIADD3 UR19, UR40, 0x1, URZ ;  /* 0x0000000128137890 */ /* 0x000fc4000fffe03f */
[----:B------:R-:W-:Y:S02]  /*3510*/  UIADD3 UR15, UR4, -0x1, URZ ;  /* 0xffffffff040f7890 */ /* 0x000fe4000fffe03f */
[----:B------:R-:W-:Y:S02]  /*3520*/  USHF.L.U32 UR17, UR7, UR5, URZ ;  /* 0x0000000507117299 */ /* 0x000fe4000800063f */
[----:B------:R-:W-:Y:S01]  /*3530*/  ULOP3.LUT UR16, URZ, UR6, URZ, 0x33, !UPT ;  /* 0x000000063f107292 */ /* 0x000fe2000f8e333f */
[----:B------:R-:W-:Y:S01]  /*3540*/  ULDC.64 UR20, c[0x0][0x198] ;  /* 0x0000660000147ab9 */ /* 0x000fe20000000a00 */
[C---:B0-----:R-:W-:Y:S02]  /*3550*/  IMAD.SHL.U32 R2, R10.reuse, 0x100, RZ ;  /* 0x000001000a027824 */ /* 0x041fe400078e00ff */
[----:B------:R-:W-:-:S03]  /*3560*/  IMAD.SHL.U32 R10, R10, 0x4, RZ ;  /* 0x000000040a0a7824 */ /* 0x000fc600078e00ff */
[----:B------:R-:W-:Y:S02]  /*3570*/  LOP3.LUT R2, R2, 0x100, RZ, 0xc0, !PT ;  /* 0x0000010002027812 */ /* 0x000fe400078ec0ff */
[----:B------:R-:W-:Y:S02]  /*3580*/  LOP3.LUT R10, R10, 0x4, RZ, 0xc0, !PT ;  /* 0x000000040a0a7812 */ /* 0x000fe400078ec0ff */
[----:B------:R-:W-:-:S07]  /*3590*/  LOP3.LUT R11, R2, 0x32400, RZ, 0xfc, !PT ;  /* 0x00032400020b7812 */ /* 0x000fce00078efcff */
.L_x_64:
[----:B------:R-:W-:-:S03]  /*35a0*/  UMOV UR4, 0xffffffff ;  /* 0xffffffff00047882 */ /* 0x000fc60000000000 */
[----:B------:R-:W-:Y:S05]  /*35b0*/  BRA.DIV UR4, `(.L_x_53) ;  /* 0x0000002a04607947 */ /* 0x000fea000b800000 */
[----:B------:R-:W-:-:S13]  /*35c0*/  ELECT P6, URZ, PT ;  /* 0x00000000003f782f */ /* 0x000fda00038c0000 */
.L_x_123:
[----:B------:R-:W0:Y:S01]  /*35d0*/  LDC R2, c[0x0][0x28c] ;  /* 0x0000a300ff027b82 */ /* 0x000e220000000800 */
[----:B------:R-:W-:Y:S01]  /*35e0*/  BSSY B1, `(.L_x_54) ;  /* 0x0000039000017945 */ /* 0x000fe20003800000 */
[----:B0-----:R-:W-:-:S13]  /*35f0*/  ISETP.LT.OR P6, PT, R2, 0x1, !P6 ;  /* 0x000000010200780c */ /* 0x001fda00077c1670 */
[----:B------:R-:W-:Y:S05]  /*3600*/  @P6 BRA `(.L_x_55) ;  /* 0x0000000000d86947 */ /* 0x000fea0003800000 */
[----:B------:R-:W-:Y:S02]  /*3610*/  IMAD R25, R25, 0x8, R10 ;  /* 0x0000000819197824 */ /* 0x000fe400078e020a */
[----:B------:R-:W-:Y:S02]  /*3620*/  IMAD.SHL.U32 R24, R24, 0x40, RZ ;  /* 0x0000004018187824 */ /* 0x000fe400078e00ff */
[----:B------:R-:W-:Y:S02]  /*3630*/  IMAD.MOV.U32 R14, RZ, RZ, RZ ;  /* 0x000000ffff0e7224 */ /* 0x000fe400078e00ff */
[----:B------:R-:W-:Y:S02]  /*3640*/  IMAD.U32 R15, RZ, RZ, UR19 ;  /* 0x00000013ff0f7e24 */ /* 0x000fe4000f8e00ff */
[----:B------:R-:W-:Y:S02]  /*3650*/  IMAD.MOV.U32 R2, RZ, RZ, R6 ;  /* 0x000000ffff027224 */ /* 0x000fe400078e0006 */
[----:B------:R-:W-:-:S07]  /*3660*/  IMAD.MOV.U32 R4, RZ, RZ, R7 ;  /* 0x000000ffff047224 */ /* 0x000fce00078e0007 */
.L_x_59:
[----:B------:R-:W0:Y:S01]  /*3670*/  S2R R12, SR_CgaCtaId ;  /* 0x00000000000c7919 */ /* 0x000e220000008800 */
[----:B------:R-:W-:Y:S01]  /*3680*/  MOV R3, 0x400 ;  /* 0x0000040000037802 */ /* 0x000fe20000000f00 */
[----:B------:R-:W1:Y:S03]  /*3690*/  @!P2 LDC R5, c[0x0][0x500] ;  /* 0x00014000ff05ab82 */ /* 0x000e660000000800 */
[----:B0-----:R-:W-:Y:S02]  /*36a0*/  LEA R13, R12, R3, 0x18 ;  /* 0x000000030c0d7211 */ /* 0x001fe400078ec0ff */
[----:B------:R-:W-:-:S03]  /*36b0*/  SHF.L.U32 R3, R2, 0x1f, RZ ;  /* 0x0000001f02037819 */ /* 0x000fc600000006ff */
[----:B------:R-:W-:-:S04]  /*36c0*/  IMAD R12, R4, 0x8, R13 ;  /* 0x00000008040c7824 */ /* 0x000fc800078e020d */
[----:B------:R-:W0:Y:S02]  /*36d0*/  SYNCS.PHASECHK.TRANS64.TRYWAIT P1, [R12+URZ+0x190], R3 ;  /* 0x000190030c0075a7 */ /* 0x000e24000802017f */
[----:B01----:R-:W-:Y:S05]  /*36e0*/  @!P1 BRA `(.L_x_56) ;  /* 0x0000002800349947 */ /* 0x003fea0003800000 */
.L_x_124:
[----:B0-----:R-:W-:Y:S01]  /*36f0*/  PRMT R3, R8, 0x9910, RZ ;  /* 0x0000991008037816 */ /* 0x001fe200000000ff */
[----:B------:R0:W-:Y:S03]  /*3700*/  @!P2 SYNCS.ARRIVE.TRANS64 RZ, [R12+URZ], R5 ;  /* 0x000000050cffa9a7 */ /* 0x0001e6000800003f */
[----:B------:R-:W-:-:S13]  /*3710*/  ISETP.NE.AND P1, PT, R3, 0x2, PT ;  /* 0x000000020300780c */ /* 0x000fda0003f25270 */
[----:B0-----:R-:W-:Y:S05]  /*3720*/  @P1 BRA `(.L_x_57) ;  /* 0x0000000000041947 */ /* 0x001fea0003800000 */
[----:B------:R-:W-:Y:S01]  /*3730*/  BPT.TRAP 0x1 ;  /* 0x000000040000795c */ /* 0x000fe20000300000 */
.L_x_57:
[----:B------:R-:W-:Y:S05]  /*3740*/  @P0 BRA `(.L_x_58) ;  /* 0x0000000000040947 */ /* 0x000fea0003800000 */
[----:B------:R-:W-:Y:S01]  /*3750*/  BPT.TRAP 0x1 ;  /* 0x000000040000795c */ /* 0x000fe20000300000 */
.L_x_58:
[----:B------:R-:W-:Y:S01]  /*3760*/  R2UR UR13, R13 ;  /* 0x000000000d0d72ca */ /* 0x000fe200000e0000 */
[----:B------:R-:W-:Y:S01]  /*3770*/  IMAD R13, R4, 0x1000, R13 ;  /* 0x00001000040d7824 */ /* 0x000fe200078e020d */
[----:B------:R-:W-:Y:S01]  /*3780*/  R2UR UR9, R12 ;  /* 0x000000000c0972ca */ /* 0x000fe200000e0000 */
[C---:B------:R-:W-:Y:S01]  /*3790*/  IMAD R3, R4.reuse, 0x200, R11 ;  /* 0x0000020004037824 */ /* 0x040fe200078e020b */
[----:B------:R-:W-:Y:S01]  /*37a0*/  UIADD3 UR4, UP0, UR20, 0xf0, URZ ;  /* 0x000000f014047890 */ /* 0x000fe2000ff1e03f */
[----:B------:R-:W-:Y:S01]  /*37b0*/  VIADD R15, R15, 0xffffffff ;  /* 0xffffffff0f0f7836 */ /* 0x000fe20000000000 */
[----:B------:R-:W-:Y:S01]  /*37c0*/  R2UR UR5, R13 ;  /* 0x000000000d0572ca */ /* 0x000fe200000e0000 */
[----:B------:R-:W-:Y:S01]  /*37d0*/  UIADD3 UR22, UP1, UR20, 0x1f0, URZ ;  /* 0x000001f014167890 */ /* 0x000fe2000ff3e03f */
[----:B------:R-:W-:Y:S01]  /*37e0*/  R2UR UR8, R3 ;  /* 0x00000000030872ca */ /* 0x000fe200000e0000 */
[----:B------:R-:W-:Y:S01]  /*37f0*/  VIADD R4, R4, 0x1 ;  /* 0x0000000104047836 */ /* 0x000fe20000000000 */
[----:B------:R-:W-:Y:S01]  /*3800*/  R2UR UR11, R24 ;  /* 0x00000000180b72ca */ /* 0x000fe200000e0000 */
[----:B------:R-:W-:Y:S01]  /*3810*/  UIADD3.X UR23, URZ, UR21, URZ, UP1, !UPT ;  /* 0x000000153f177290 */ /* 0x000fe20008ffe43f */
[----:B------:R-:W-:Y:S01]  /*3820*/  R2UR UR10, R14 ;  /* 0x000000000e0a72ca */ /* 0x000fe200000e0000 */
[----:B------:R-:W-:Y:S01]  /*3830*/  UMOV UR6, 0x0 ;  /* 0x0000000000067882 */ /* 0x000fe20000000000 */
[----:B------:R-:W-:Y:S01]  /*3840*/  R2UR UR12, R26 ;  /* 0x000000001a0c72ca */ /* 0x000fe200000e0000 */
[----:B------:R-:W-:Y:S01]  /*3850*/  UMOV UR7, 0x10000000 ;  /* 0x1000000000077882 */ /* 0x000fe20000000000 */
[----:B------:R-:W-:Y:S01]  /*3860*/  R2UR UR18, R25 ;  /* 0x00000000191272ca */ /* 0x000fe200000e0000 */
[----:B------:R-:W-:Y:S01]  /*3870*/  UMOV UR24, 0x30000 ;  /* 0x0003000000187882 */ /* 0x000fe20000000000 */
[----:B------:R-:W-:Y:S01]  /*3880*/  ISETP.GT.AND P3, PT, R15, 0x1, PT ;  /* 0x000000010f00780c */ /* 0x000fe20003f64270 */
[----:B------:R-:W-:Y:S01]  /*3890*/  UIADD3 UR14, UR5, 0x400, URZ ;  /* 0x00000400050e7890 */ /* 0x000fe2000fffe03f */
[----:B------:R-:W-:Y:S01]  /*38a0*/  ISETP.NE.AND P1, PT, R4, 0x32, PT ;  /* 0x000000320400780c */ /* 0x000fe20003f25270 */
[----:B------:R-:W-:Y:S01]  /*38b0*/  UIADD3.X UR5, URZ, UR21, URZ, UP0, !UPT ;  /* 0x000000153f057290 */ /* 0x000fe200087fe43f */
[----:B------:R-:W-:Y:S01]  /*38c0*/  VIADD R14, R14, 0x40 ;  /* 0x000000400e0e7836 */ /* 0x000fe20000000000 */
[----:B------:R-:W-:Y:S01]  /*38d0*/  UIADD3 UR13, UR13, UR8, URZ ;  /* 0x000000080d0d7290 */ /* 0x000fe2000fffe03f */
[----:B------:R-:W-:-:S02]  /*38e0*/  SEL R3, RZ, 0x1, P1 ;  /* 0x00000001ff037807 */ /* 0x000fc40000800000 */
[----:B------:R-:W-:Y:S01]  /*38f0*/  UMOV UR8, UR14 ;  /* 0x0000000e00087c82 */ /* 0x000fe20008000000 */
[----:B------:R-:W-:Y:S02]  /*3900*/  SEL R4, R4, RZ, P1 ;  /* 0x000000ff04047207 */ /* 0x000fe40000800000 */
[----:B------:R-:W-:Y:S01]  /*3910*/  LOP3.LUT R2, R2, R3, RZ, 0x3c, !PT ;  /* 0x0000000302027212 */ /* 0x000fe200078e3cff */
[----:B------:R0:W-:Y:S02]  /*3920*/  UTMALDG.3D [UR8], [UR4], desc[UR6] ;  /* 0x00000608040075b4 */ /* 0x0001e40008011000 */
[----:B0-----:R-:W-:Y:S01]  /*3930*/  UMOV UR11, UR18 ;  /* 0x00000012000b7c82 */ /* 0x001fe20008000000 */
[----:B------:R-:W-:Y:S02]  /*3940*/  UMOV UR8, UR13 ;  /* 0x0000000d00087c82 */ /* 0x000fe40008000000 */
[----:B------:R0:W-:Y:S02]  /*3950*/  UTMALDG.3D.MULTICAST [UR8], [UR22], UR24, desc[UR6] ;  /* 0x00000608160073b4 */ /* 0x0001e40008011818 */
[----:B0-----:R-:W-:Y:S05]  /*3960*/  @P3 BRA `(.L_x_59) ;  /* 0xfffffffc00403947 */ /* 0x001fea000383ffff */
.L_x_55:
[----:B------:R-:W-:Y:S05]  /*3970*/  BSYNC B1 ;  /* 0x0000000000017941 */ /* 0x000fea0003800000 */
.L_x_54:
[----:B------:R-:W-:Y:S01]  /*3980*/  LOP3.LUT P4, RZ, R9, 0xff, RZ, 0xc0, !PT ;  /* 0x000000ff09ff7812 */ /* 0x000fe2000788c0ff */
[----:B------:R-:W-:Y:S01]  /*3990*/  VIADD R4, R7, UR40 ;  /* 0x0000002807047c36 */ /* 0x000fe20008000000 */
[----:B------:R-:W-:Y:S01]  /*39a0*/  ULDC.64 UR4, c[0x0][0x650] ;  /* 0x0001940000047ab9 */ /* 0x000fe20000000a00 */
[----:B------:R-:W-:Y:S01]  /*39b0*/  IMAD.U32 R7, RZ, RZ, UR40 ;  /* 0x00000028ff077e24 */ /* 0x000fe2000f8e00ff */
[----:B------:R-:W-:Y:S01]  /*39c0*/  UISETP.GE.U32.AND UP0, UPT, UR40, 0x32, UPT ;  /* 0x000000322800788c */ /* 0x000fe2000bf06070 */
[----:B------:R-:W-:Y:S01]  /*39d0*/  BSSY B1, `(.L_x_60) ;  /* 0x000006e000017945 */ /* 0x000fe20003800000 */
[----:B------:R-:W-:Y:S01]  /*39e0*/  ISETP.GT.U32.AND P1, PT, R4, 0x31, PT ;  /* 0x000000310400780c */ /* 0x000fe20003f24070 */
[----:B------:R-:W-:Y:S01]  /*39f0*/  IMAD.MOV.U32 R24, RZ, RZ, -0x1 ;  /* 0xffffffffff187424 */ /* 0x000fe200078e00ff */
[----:B------:R-:W-:Y:S01]  /*3a00*/  PRMT R9, RZ, 0x7610, R9 ;  /* 0x00007610ff097816 */ /* 0x000fe20000000009 */
[----:B------:R-:W-:Y:S01]  /*3a10*/  IMAD.MOV.U32 R25, RZ, RZ, -0x1 ;  /* 0xffffffffff197424 */ /* 0x000fe200078e00ff */
[----:B------:R-:W-:Y:S01]  /*3a20*/  ISETP.LT.U32.AND P1, PT, R7, 0x32, P1 ;  /* 0x000000320700780c */ /* 0x000fe20000f21070 */
[----:B------:R-:W-:Y:S01]  /*3a30*/  IMAD.MOV.U32 R26, RZ, RZ, -0x1 ;  /* 0xffffffffff1a7424 */ /* 0x000fe200078e00ff */
[----:B------:R-:W-:Y:S01]  /*3a40*/  PLOP3.LUT P3, PT, PT, PT, UP0, 0x80, 0x0 ;  /* 0x000000000000781c */ /* 0x000fe20003f6f008 */
[----:B------:R-:W0:Y:S01]  /*3a50*/  @P4 S2R R3, SR_CgaCtaId ;  /* 0x0000000000034919 */ /* 0x000e220000008800 */
[----:B------:R-:W-:-:S04]  /*3a60*/  @P4 MOV R2, 0x400 ;  /* 0x0000040000024802 */ /* 0x000fc80000000f00 */
[----:B0-----:R-:W-:Y:S01]  /*3a70*/  @P4 LEA R5, R3, R2, 0x18 ;  /* 0x0000000203054211 */ /* 0x001fe200078ec0ff */
[----:B------:R-:W-:-:S03]  /*3a80*/  IMAD.WIDE.U32 R2, R4, 0x51eb851f, RZ ;  /* 0x51eb851f04027825 */ /* 0x000fc600078e00ff */
[----:B------:R0:W-:Y:S01]  /*3a90*/  @P4 SYNCS.ARRIVE.TRANS64.A1T0 RZ, [R5+URZ+0x358], RZ ;  /* 0x000358ff05ff49a7 */ /* 0x0001e2000810003f */
[----:B------:R-:W-:Y:S02]  /*3aa0*/  IADD3 R22, P4, R22, R16, RZ ;  /* 0x0000001016167210 */ /* 0x000fe40007f9e0ff */
[----:B------:R-:W-:-:S03]  /*3ab0*/  PRMT R2, RZ, 0x7610, R2 ;  /* 0x00007610ff027816 */ /* 0x000fc60000000002 */
[----:B------:R-:W-:Y:S01]  /*3ac0*/  IMAD.X R19, R19, 0x1, R0, P4 ;  /* 0x0000000113137824 */ /* 0x000fe200020e0600 */
[----:B0-----:R-:W-:Y:S02]  /*3ad0*/  SHF.R.U32.HI R5, RZ, 0x4, R3 ;  /* 0x00000004ff057819 */ /* 0x001fe40000011603 */
[----:B------:R-:W-:Y:S02]  /*3ae0*/  SEL R3, RZ, 0x1, !P1 ;  /* 0x00000001ff037807 */ /* 0x000fe40004800000 */
[----:B------:R-:W-:Y:S01]  /*3af0*/  ISETP.GE.U32.AND P1, PT, R22, UR4, PT ;  /* 0x0000000416007c0c */ /* 0x000fe2000bf26070 */
[----:B------:R-:W-:Y:S01]  /*3b00*/  IMAD R7, R5, -0x32, R4 ;  /* 0xffffffce05077824 */ /* 0x000fe200078e0204 */
[----:B------:R-:W-:Y:S02]  /*3b10*/  LOP3.LUT R6, R6, R3, RZ, 0x3c, !PT ;  /* 0x0000000306067212 */ /* 0x000fe400078e3cff */
[----:B------:R-:W-:Y:S02]  /*3b20*/  ISETP.GE.U32.AND.EX P1, PT, R19, UR5, PT, P1 ;  /* 0x0000000513007c0c */ /* 0x000fe4000bf26110 */
[----:B------:R-:W-:-:S11]  /*3b30*/  @P3 LOP3.LUT R6, R6, 0x1, R5, 0x78, !PT ;  /* 0x0000000106063812 */ /* 0x000fd600078e7805 */
[----:B------:R-:W-:Y:S05]  /*3b40*/  @P1 BRA `(.L_x_61) ;  /* 0x0000000400581947 */ /* 0x000fea0003800000 */
[----:B------:R-:W0:Y:S01]  /*3b50*/  S2R R12, SR_CTAID.X ;  /* 0x00000000000c7919 */ /* 0x000e220000002500 */
[----:B------:R-:W-:Y:S01]  /*3b60*/  ULDC.64 UR4, c[0x0][0x628] ;  /* 0x00018a0000047ab9 */ /* 0x000fe20000000a00 */
[----:B------:R-:W-:Y:S01]  /*3b70*/  ULDC UR7, c[0x0][0x630] ;  /* 0x00018c0000077ab9 */ /* 0x000fe20000000800 */
[----:B------:R-:W-:Y:S01]  /*3b80*/  ISETP.NE.U32.AND P1, PT, RZ, UR4, PT ;  /* 0x00000004ff007c0c */ /* 0x000fe2000bf25070 */
[----:B------:R-:W1:Y:S01]  /*3b90*/  S2R R13, SR_CTAID.Y ;  /* 0x00000000000d7919 */ /* 0x000e620000002600 */
[----:B------:R-:W-:Y:S01]  /*3ba0*/  ULDC UR8, c[0x0][0x150] ;  /* 0x0000540000087ab9 */ /* 0x000fe20000000800 */
[----:B------:R-:W-:Y:S01]  /*3bb0*/  IMAD.MOV.U32 R2, RZ, RZ, R22 ;  /* 0x000000ffff027224 */ /* 0x000fe200078e0016 */
[----:B------:R-:W-:Y:S01]  /*3bc0*/  ISETP.NE.AND.EX P1, PT, RZ, UR5, PT, P1 ;  /* 0x00000005ff007c0c */ /* 0x000fe2000bf25310 */
[----:B------:R-:W-:Y:S01]  /*3bd0*/  IMAD.MOV.U32 R3, RZ, RZ, R19 ;  /* 0x000000ffff037224 */ /* 0x000fe200078e0013 */
[----:B0-----:R-:W-:-:S11]  /*3be0*/  I2FP.F32.U32 R14, R12 ;  /* 0x0000000c000e7245 */ /* 0x001fd60000201000 */
[----:B------:R-:W-:Y:S05]  /*3bf0*/  @!P1 BRA `(.L_x_62) ;  /* 0x0000000000289947 */ /* 0x000fea0003800000 */
[----:B------:R-:W-:Y:S02]  /*3c00*/  ULDC UR6, c[0x0][0x634] ;  /* 0x00018d0000067ab9 */ /* 0x000fe40000000800 */
[----:B------:R-:W-:-:S05]  /*3c10*/  IADD3 R3, P1, R22, UR6, RZ ;  /* 0x0000000616037c10 */ /* 0x000fca000ff3e0ff */
[----:B------:R-:W-:-:S04]  /*3c20*/  IMAD.X R15, RZ, RZ, R19, P1 ;  /* 0x000000ffff0f7224 */ /* 0x000fc800008e0613 */
[----:B------:R-:W-:-:S04]  /*3c30*/  IMAD.WIDE.U32 R4, R15, UR4, RZ ;  /* 0x000000040f047c25 */ /* 0x000fc8000f8e00ff */
[----:B------:R-:W-:-:S04]  /*3c40*/  IMAD.WIDE.U32 R4, P1, R3, UR5, R4 ;  /* 0x0000000503047c25 */ /* 0x000fc8000f820004 */
[----:B------:R-:W-:-:S04]  /*3c50*/  IMAD.WIDE.U32 R2, R3, UR4, RZ ;  /* 0x0000000403027c25 */ /* 0x000fc8000f8e00ff */
[----:B------:R-:W-:Y:S01]  /*3c60*/  IMAD.MOV.U32 R2, RZ, RZ, R5 ;  /* 0x000000ffff027224 */ /* 0x000fe200078e0005 */
[----:B------:R-:W-:Y:S01]  /*3c70*/  IADD3 RZ, P3, R3, R4, RZ ;  /* 0x0000000403ff7210 */ /* 0x000fe20007f7e0ff */
[----:B------:R-:W-:-:S04]  /*3c80*/  IMAD.X R3, RZ, RZ, RZ, P1 ;  /* 0x000000ffff037224 */ /* 0x000fc800008e06ff */
[----:B------:R-:W-:-:S08]  /*3c90*/  IMAD.WIDE.U32.X R2, R15, UR5, R2, P3 ;  /* 0x000000050f027c25 */ /* 0x000fd000098e0402 */
.L_x_62:
[--C-:B------:R-:W-:Y:S01]  /*3ca0*/  SHF.R.U64 R26, R2, UR7, R3.reuse ;  /* 0x00000007021a7c19 */ /* 0x100fe20008001203 */
[----:B------:R-:W-:Y:S01]  /*3cb0*/  FMUL R14, R14, UR8 ;  /* 0x000000080e0e7c20 */ /* 0x000fe20008400000 */
[----:B------:R-:W-:Y:S01]  /*3cc0*/  SHF.R.U32.HI R2, RZ, UR7, R3 ;  /* 0x00000007ff027c19 */ /* 0x000fe20008011603 */
[----:B------:R-:W0:Y:S01]  /*3cd0*/  LDC R21, c[0x0][0x144] ;  /* 0x00005100ff157b82 */ /* 0x000e220000000800 */
[----:B------:R-:W-:Y:S01]  /*3ce0*/  IADD3 R15, P1, RZ, -R26, RZ ;  /* 0x8000001aff0f7210 */ /* 0x000fe20007f3e0ff */
[----:B------:R-:W-:Y:S01]  /*3cf0*/  ULDC UR6, c[0x0][0x154] ;  /* 0x0000550000067ab9 */ /* 0x000fe20000000800 */
[----:B-1----:R-:W-:Y:S01]  /*3d00*/  I2FP.F32.U32 R3, R13 ;  /* 0x0000000d00037245 */ /* 0x002fe20000201000 */
[----:B------:R-:W1:Y:S01]  /*3d10*/  F2I.U32.TRUNC.NTZ R14, R14 ;  /* 0x0000000e000e7305 */ /* 0x000e62000020f000 */
[----:B------:R-:W-:Y:S01]  /*3d20*/  ULDC.64 UR4, c[0x0][0x620] ;  /* 0x0001880000047ab9 */ /* 0x000fe20000000a00 */
[----:B------:R-:W-:Y:S01]  /*3d30*/  IMAD.X R2, RZ, RZ, ~R2, P1 ;  /* 0x000000ffff027224 */ /* 0x000fe200008e0e02 */
[----:B------:R-:W-:Y:S01]  /*3d40*/  ISETP.NE.AND P4, PT, R23, 0x1, PT ;  /* 0x000000011700780c */ /* 0x000fe20003f85270 */
[----:B------:R-:W-:Y:S01]  /*3d50*/  FMUL R4, R3, UR6 ;  /* 0x0000000603047c20 */ /* 0x000fe20008400000 */
[----:B------:R-:W2:Y:S01]  /*3d60*/  LDC R20, c[0x0][0x148] ;  /* 0x00005200ff147b82 */ /* 0x000ea20000000800 */
[----:B------:R-:W-:Y:S01]  /*3d70*/  IMAD R2, R2, UR4, RZ ;  /* 0x0000000402027c24 */ /* 0x000fe2000f8e02ff */
[----:B------:R-:W-:Y:S01]  /*3d80*/  ULDC.64 UR6, c[0x0][0x640] ;  /* 0x0001900000067ab9 */ /* 0x000fe20000000a00 */
[----:B------:R-:W-:Y:S01]  /*3d90*/  IMAD.MOV.U32 R3, RZ, RZ, R19 ;  /* 0x000000ffff037224 */ /* 0x000fe200078e0013 */
[----:B------:R-:W-:Y:S01]  /*3da0*/  ISETP.NE.U32.AND P1, PT, RZ, UR6, PT ;  /* 0x00000006ff007c0c */ /* 0x000fe2000bf25070 */
[----:B------:R-:W3:Y:S01]  /*3db0*/  F2I.U32.TRUNC.NTZ R4, R4 ;  /* 0x0000000400047305 */ /* 0x000ee2000020f000 */
[----:B------:R-:W-:-:S02]  /*3dc0*/  IMAD R5, R15, UR5, R2 ;  /* 0x000000050f057c24 */ /* 0x000fc4000f8e0202 */
[----:B------:R-:W-:Y:S01]  /*3dd0*/  IMAD.MOV.U32 R2, RZ, RZ, R22 ;  /* 0x000000ffff027224 */ /* 0x000fe200078e0016 */
[----:B------:R-:W-:Y:S01]  /*3de0*/  ISETP.NE.AND.EX P1, PT, RZ, UR7, PT, P1 ;  /* 0x00000007ff007c0c */ /* 0x000fe2000bf25310 */
[----:B-1----:R-:W-:Y:S02]  /*3df0*/  IMAD.MOV R14, RZ, RZ, -R14 ;  /* 0x000000ffff0e7224 */ /* 0x002fe400078e0a0e */
[----:B------:R-:W-:Y:S01]  /*3e00*/  IMAD.WIDE.U32 R2, R15, UR4, R2 ;  /* 0x000000040f027c25 */ /* 0x000fe2000f8e0002 */
[----:B------:R-:W-:-:S03]  /*3e10*/  ULDC UR4, c[0x0][0x618] ;  /* 0x0001860000047ab9 */ /* 0x000fc60000000800 */
[----:B------:R-:W-:Y:S02]  /*3e20*/  IMAD.IADD R3, R3, 0x1, R5 ;  /* 0x0000000103037824 */ /* 0x000fe400078e0205 */
[----:B0-----:R-:W-:-:S03]  /*3e30*/  IMAD R12, R21, R14, R12 ;  /* 0x0000000e150c7224 */ /* 0x001fc600078e020c */
[--C-:B------:R-:W-:Y:S01]  /*3e40*/  SHF.R.U64 R14, R2, UR4, R3.reuse ;  /* 0x00000004020e7c19 */ /* 0x100fe20008001203 */
[----:B---3--:R-:W-:Y:S01]  /*3e50*/  IMAD.MOV R2, RZ, RZ, -R4 ;  /* 0x000000ffff027224 */ /* 0x008fe200078e0a04 */
[----:B------:R-:W-:Y:S01]  /*3e60*/  SHF.R.U32.HI R3, RZ, UR4, R3 ;  /* 0x00000004ff037c19 */ /* 0x000fe20008011603 */
[----:B------:R-:W-:Y:S02]  /*3e70*/  ULDC UR4, c[0x0][0x608] ;  /* 0x0001820000047ab9 */ /* 0x000fe40000000800 */
[----:B--2---:R-:W-:Y:S01]  /*3e80*/  @P4 IMAD R12, R20, R2, R13 ;  /* 0x00000002140c4224 */ /* 0x004fe200078e020d */
[--C-:B------:R-:W-:Y:S02]  /*3e90*/  SHF.R.U64 R20, R14, UR4, R3.reuse ;  /* 0x000000040e147c19 */ /* 0x100fe40008001203 */
[----:B------:R-:W-:Y:S01]  /*3ea0*/  SHF.R.U32.HI R3, RZ, UR4, R3 ;  /* 0x00000004ff037c19 */ /* 0x000fe20008011603 */
[----:B------:R-:W-:-:S03]  /*3eb0*/  ULDC UR4, c[0x0][0x658] ;  /* 0x0001960000047ab9 */ /* 0x000fc60000000800 */
[--C-:B------:R-:W-:Y:S02]  /*3ec0*/  SHF.R.U64 R13, R20, UR4, R3.reuse ;  /* 0x00000004140d7c19 */ /* 0x100fe40008001203 */
[----:B------:R-:W-:-:S03]  /*3ed0*/  SHF.R.U32.HI R15, RZ, UR4, R3 ;  /* 0x00000004ff0f7c19 */ /* 0x000fc60008011603 */
[----:B------:R-:W-:Y:S02]  /*3ee0*/  IMAD.MOV.U32 R4, RZ, RZ, R13 ;  /* 0x000000ffff047224 */ /* 0x000fe400078e000d */
[----:B------:R-:W-:Y:S01]  /*3ef0*/  IMAD.MOV.U32 R3, RZ, RZ, R15 ;  /* 0x000000ffff037224 */ /* 0x000fe200078e000f */
[----:B------:R-:W-:Y:S06]  /*3f00*/  @!P1 BRA `(.L_x_63) ;  /* 0x00000000002c9947 */ /* 0x000fec0003800000 */
        /* <DEDUP_REMOVED lines=9> */
[----:B------:R-:W-:-:S04]  /*3fa0*/  IMAD.WIDE.U32.X R2, R15, UR7, R2, P3 ;  /* 0x000000070f027c25 */ /* 0x000fc800098e0402 */
[----:B------:R-:W-:-:S07]  /*3fb0*/  IMAD.MOV.U32 R4, RZ, RZ, R2 ;  /* 0x000000ffff047224 */ /* 0x000fce00078e0002 */
.L_x_63:
[----:B------:R-:W-:Y:S01]  /*3fc0*/  ULDC UR4, c[0x0][0x648] ;  /* 0x0001920000047ab9 */ /* 0x000fe20000000800 */
[----:B------:R-:W-:Y:S01]  /*3fd0*/  LOP3.LUT R2, R20, UR16, RZ, 0xc0, !PT ;  /* 0x0000001014027c12 */ /* 0x000fe2000f8ec0ff */
[----:B------:R-:W-:Y:S01]  /*3fe0*/  ULDC UR5, c[0x0][0x610] ;  /* 0x0001840000057ab9 */ /* 0x000fe20000000800 */
[----:B------:R-:W-:Y:S01]  /*3ff0*/  SHF.R.U64 R3, R4, UR4, R3 ;  /* 0x0000000404037c19 */ /* 0x000fe20008001203 */
[----:B------:R-:W-:Y:S01]  /*4000*/  ULDC UR4, c[0x0][0x638] ;  /* 0x00018e0000047ab9 */ /* 0x000fe20000000800 */
[----:B------:R-:W-:-:S03]  /*4010*/  LOP3.LUT R14, R14, UR15, RZ, 0xc0, !PT ;  /* 0x0000000f0e0e7c12 */ /* 0x000fc6000f8ec0ff */
[----:B------:R-:W-:Y:S02]  /*4020*/  IMAD.MOV R4, RZ, RZ, -R3 ;  /* 0x000000ffff047224 */ /* 0x000fe400078e0a03 */
[----:B------:R-:W-:Y:S02]  /*4030*/  IMAD R3, R3, UR17, R2 ;  /* 0x0000001103037c24 */ /* 0x000fe4000f8e0202 */
[----:B------:R-:W-:Y:S01]  /*4040*/  IMAD R13, R4, UR4, R13 ;  /* 0x00000004040d7c24 */ /* 0x000fe2000f8e020d */
[----:B------:R-:W-:Y:S01]  /*4050*/  ULDC UR4, c[0x0][0x600] ;  /* 0x0001800000047ab9 */ /* 0x000fe20000000800 */
[----:B------:R-:W-:Y:S02]  /*4060*/  IMAD R12, R3, UR5, R12 ;  /* 0x00000005030c7c24 */ /* 0x000fe4000f8e020c */
[----:B------:R-:W-:Y:S02]  /*4070*/  IMAD R13, R13, UR4, R14 ;  /* 0x000000040d0d7c24 */ /* 0x000fe4000f8e020e */
[----:B------:R-:W-:-:S03]  /*4080*/  IMAD.MOV.U32 R2, RZ, RZ, 0x1 ;  /* 0x00000001ff027424 */ /* 0x000fc600078e00ff */
[----:B------:R-:W-:Y:S02]  /*4090*/  SEL R25, R13, R12, !P4 ;  /* 0x0000000c0d197207 */ /* 0x000fe40006000000 */
[----:B------:R-:W-:-:S07]  /*40a0*/  SEL R24, R12, R13, !P4 ;  /* 0x0000000d0c187207 */ /* 0x000fce0006000000 */
.L_x_61:
[----:B------:R-:W-:Y:S05]  /*40b0*/  BSYNC B1 ;  /* 0x0000000000017941 */ /* 0x000fea0003800000 */
.L_x_60:
[----:B------:R-:W-:-:S13]  /*40c0*/  LOP3.LUT P1, RZ, R2, 0xff, RZ, 0xc0, !PT ;  /* 0x000000ff02ff7812 */ /* 0x000fda000782c0ff */
[----:B------:R-:W-:Y:S05]  /*40d0*/  @P1 BRA `(.L_x_64) ;  /* 0xfffffff400301947 */ /* 0x000fea000383ffff */
[----:B------:R-:W-:Y:S05]  /*40e0*/  BSYNC B0 ;  /* 0x0000000000007941 */ /* 0x000fea0003800000 */
.L_x_52:
[----:B------:R-:W-:-:S03]  /*40f0*/  UMOV UR4, 0xffffffff ;  /* 0xffffffff00047882 */ /* 0x000fc60000000000 */
[----:B------:R-:W-:Y:S05]  /*4100*/  BRA.DIV UR4, `(.L_x_65) ;  /* 0x0000001e04c07947 */ /* 0x000fea000b800000 */
[----:B------:R-:W-:-:S13]  /*4110*/  ELECT P6, URZ, PT ;  /* 0x00000000003f782f */ /* 0x000fda00038c0000 */
.L_x_127:
[----:B------:R-:W-:Y:S04]  /*4120*/  BSSY B0, `(.L_x_66) ;  /* 0x00001c9000007945 */ /* 0x000fe80003800000 */
[----:B------:R-:W-:Y:S05]  /*4130*/  @!P6 BRA `(.L_x_67) ;  /* 0x0000001c001ce947 */ /* 0x000fea0003800000 */
[----:B------:R-:W-:-:S04]  /*4140*/  LOP3.LUT R18, R18, 0x2, RZ, 0xfc, !PT ;  /* 0x0000000212127812 */ /* 0x000fc800078efcff */
[----:B------:R-:W-:-:S13]  /*4150*/  ISETP.NE.AND P0, PT, R18, 0x3, PT ;  /* 0x000000031200780c */ /* 0x000fda0003f05270 */
[----:B------:R-:W-:Y:S05]  /*4160*/  @!P0 BRA `(.L_x_68) ;  /* 0x0000000000048947 */ /* 0x000fea0003800000 */
[----:B------:R-:W-:Y:S01]  /*4170*/  BPT.TRAP 0x1 ;  /* 0x000000040000795c */ /* 0x000fe20000300000 */
.L_x_68:
[----:B------:R-:W0:Y:S01]  /*4180*/  S2R R3, SR_CgaCtaId ;  /* 0x0000000000037919 */ /* 0x000e220000008800 */
[----:B------:R-:W-:Y:S02]  /*4190*/  MOV R0, 0x400 ;  /* 0x0000040000007802 */ /* 0x000fe40000000f00 */
[----:B------:R-:W-:Y:S02]  /*41a0*/  SHF.L.U32 R2, R6, 0x1f, RZ ;  /* 0x0000001f06027819 */ /* 0x000fe400000006ff */
[----:B0-----:R-:W-:-:S05]  /*41b0*/  LEA R0, R3, R0, 0x18 ;  /* 0x0000000003007211 */ /* 0x001fca00078ec0ff */
[----:B------:R-:W-:-:S04]  /*41c0*/  VIADD R0, R0, 0x190 ;  /* 0x0000019000007836 */ /* 0x000fc80000000000 */
[C---:B------:R-:W-:Y:S02]  /*41d0*/  IMAD R5, R7.reuse, 0x8, R0 ;  /* 0x0000000807057824 */ /* 0x040fe400078e0200 */
[----:B------:R-:W-:Y:S02]  /*41e0*/  VIADD R7, R7, 0x1 ;  /* 0x0000000107077836 */ /* 0x000fe40000000000 */
[----:B------:R-:W0:Y:S03]  /*41f0*/  SYNCS.PHASECHK.TRANS64.TRYWAIT P0, [R5+URZ], R2 ;  /* 0x00000002050075a7 */ /* 0x000e26000800017f */
[----:B------:R-:W-:-:S04]  /*4200*/  ISETP.NE.AND P1, PT, R7, 0x32, PT ;  /* 0x000000320700780c */ /* 0x000fc80003f25270 */
[----:B------:R-:W-:Y:S02]  /*4210*/  SEL R3, RZ, 0x1, P1 ;  /* 0x00000001ff037807 */ /* 0x000fe40000800000 */
[----:B------:R-:W-:Y:S02]  /*4220*/  SEL R7, R7, RZ, P1 ;  /* 0x000000ff07077207 */ /* 0x000fe40000800000 */
[----:B------:R-:W-:-:S03]  /*4230*/  LOP3.LUT R6, R6, R3, RZ, 0x3c, !PT ;  /* 0x0000000306067212 */ /* 0x000fc600078e3cff */
[----:B------:R-:W-:Y:S01]  /*4240*/  IMAD R9, R7, 0x8, R0 ;  /* 0x0000000807097824 */ /* 0x000fe200078e0200 */
[----:B------:R-:W-:Y:S01]  /*4250*/  SHF.L.U32 R4, R6, 0x1f, RZ ;  /* 0x0000001f06047819 */ /* 0x000fe200000006ff */
[----:B0-----:R-:W-:Y:S06]  /*4260*/  @!P0 BRA `(.L_x_69) ;  /* 0x0000001c00888947 */ /* 0x001fec0003800000 */
.L_x_128:
[----:B------:R-:W1:Y:S01]  /*4270*/  SYNCS.PHASECHK.TRANS64.TRYWAIT P0, [R9+URZ], R4 ;  /* 0x00000004090075a7 */ /* 0x000e62000800017f */
[----:B0-----:R-:W-:-:S05]  /*4280*/  VIADD R2, R7, 0x1 ;  /* 0x0000000107027836 */ /* 0x001fca0000000000 */
[----:B------:R-:W-:-:S04]  /*4290*/  ISETP.NE.AND P1, PT, R2, 0x32, PT ;  /* 0x000000320200780c */ /* 0x000fc80003f25270 */
[----:B------:R-:W-:Y:S02]  /*42a0*/  SEL R3, RZ, 0x1, P1 ;  /* 0x00000001ff037807 */ /* 0x000fe40000800000 */
[----:B------:R-:W-:Y:S02]  /*42b0*/  SEL R7, R2, RZ, P1 ;  /* 0x000000ff02077207 */ /* 0x000fe40000800000 */
[----:B------:R-:W-:-:S03]  /*42c0*/  LOP3.LUT R6, R6, R3, RZ, 0x3c, !PT ;  /* 0x0000000306067212 */ /* 0x000fc600078e3cff */
[----:B------:R-:W-:Y:S01]  /*42d0*/  IMAD R8, R7, 0x8, R0 ;  /* 0x0000000807087824 */ /* 0x000fe200078e0200 */
[----:B------:R-:W-:Y:S01]  /*42e0*/  SHF.L.U32 R5, R6, 0x1f, RZ ;  /* 0x0000001f06057819 */ /* 0x000fe200000006ff */
[----:B-1----:R-:W-:Y:S06]  /*42f0*/  @!P0 BRA `(.L_x_70) ;  /* 0x0000001c00788947 */ /* 0x002fec0003800000 */
.L_x_129:
[----:B------:R-:W1:Y:S01]  /*4300*/  SYNCS.PHASECHK.TRANS64.TRYWAIT P0, [R8+URZ], R5 ;  /* 0x00000005080075a7 */ /* 0x000e62000800017f */
[----:B------:R-:W-:-:S05]  /*4310*/  VIADD R2, R7, 0x1 ;  /* 0x0000000107027836 */ /* 0x000fca0000000000 */
[----:B------:R-:W-:-:S04]  /*4320*/  ISETP.NE.AND P1, PT, R2, 0x32, PT ;  /* 0x000000320200780c */ /* 0x000fc80003f25270 */
[----:B------:R-:W-:Y:S02]  /*4330*/  SEL R3, RZ, 0x1, P1 ;  /* 0x00000001ff037807 */ /* 0x000fe40000800000 */
[----:B------:R-:W-:Y:S02]  /*4340*/  SEL R7, R2, RZ, P1 ;  /* 0x000000ff02077207 */ /* 0x000fe40000800000 */
[----:B------:R-:W-:-:S03]  /*4350*/  LOP3.LUT R6, R6, R3, RZ, 0x3c, !PT ;  /* 0x0000000306067212 */ /* 0x000fc600078e3cff */
[----:B0-----:R-:W-:Y:S01]  /*4360*/  IMAD R9, R7, 0x8, R0 ;  /* 0x0000000807097824 */ /* 0x001fe200078e0200 */
[----:B------:R-:W-:Y:S01]  /*4370*/  SHF.L.U32 R4, R6, 0x1f, RZ ;  /* 0x0000001f06047819 */ /* 0x000fe200000006ff */
[----:B-1----:R-:W-:Y:S06]  /*4380*/  @!P0 BRA `(.L_x_71) ;  /* 0x0000001c00688947 */ /* 0x002fec0003800000 */
.L_x_130:
        /* <DEDUP_REMOVED lines=9> */
.L_x_131:
        /* <DEDUP_REMOVED lines=9> */
.L_x_132:
        /* <DEDUP_REMOVED lines=9> */
.L_x_133:
        /* <DEDUP_REMOVED lines=9> */
.L_x_134:
        /* <DEDUP_REMOVED lines=9> */
.L_x_135:
        /* <DEDUP_REMOVED lines=9> */
.L_x_136:
        /* <DEDUP_REMOVED lines=9> */
.L_x_137:
        /* <DEDUP_REMOVED lines=9> */
.L_x_138:
        /* <DEDUP_REMOVED lines=9> */
.L_x_139:
        /* <DEDUP_REMOVED lines=9> */
.L_x_140:
        /* <DEDUP_REMOVED lines=9> */
.L_x_141:
        /* <DEDUP_REMOVED lines=9> */
.L_x_142:
        /* <DEDUP_REMOVED lines=9> */
.L_x_143:
        /* <DEDUP_REMOVED lines=9> */
.L_x_144:
        /* <DEDUP_REMOVED lines=9> */
.L_x_145:
        /* <DEDUP_REMOVED lines=9> */
.L_x_146:
        /* <DEDUP_REMOVED lines=9> */
.L_x_147:
        /* <DEDUP_REMOVED lines=9> */
.L_x_148:
        /* <DEDUP_REMOVED lines=9> */
.L_x_149:
        /* <DEDUP_REMOVED lines=9> */
.L_x_150:
        /* <DEDUP_REMOVED lines=9> */
.L_x_151:
        /* <DEDUP_REMOVED lines=9> */
.L_x_152:
        /* <DEDUP_REMOVED lines=9> */
.L_x_153:
        /* <DEDUP_REMOVED lines=9> */
.L_x_154:
        /* <DEDUP_REMOVED lines=9> */
.L_x_155:
        /* <DEDUP_REMOVED lines=9> */
.L_x_156:
        /* <DEDUP_REMOVED lines=9> */
.L_x_157:
        /* <DEDUP_REMOVED lines=9> */
.L_x_158:
        /* <DEDUP_REMOVED lines=9> */
.L_x_159:
        /* <DEDUP_REMOVED lines=9> */
.L_x_160:
        /* <DEDUP_REMOVED lines=9> */
.L_x_161:
        /* <DEDUP_REMOVED lines=9> */
.L_x_162:
        /* <DEDUP_REMOVED lines=9> */
.L_x_163:
        /* <DEDUP_REMOVED lines=9> */
.L_x_164:
        /* <DEDUP_REMOVED lines=9> */
.L_x_165:
        /* <DEDUP_REMOVED lines=9> */
.L_x_166:
        /* <DEDUP_REMOVED lines=9> */
.L_x_167:
        /* <DEDUP_REMOVED lines=9> */
.L_x_168:
        /* <DEDUP_REMOVED lines=9> */
.L_x_169:
        /* <DEDUP_REMOVED lines=9> */
.L_x_170:
        /* <DEDUP_REMOVED lines=9> */
.L_x_171:
        /* <DEDUP_REMOVED lines=9> */
.L_x_172:
        /* <DEDUP_REMOVED lines=9> */
.L_x_173:
        /* <DEDUP_REMOVED lines=9> */
.L_x_174:
[----:B------:R-:W1:Y:S01]  /*5c50*/  SYNCS.PHASECHK.TRANS64.TRYWAIT P0, [R9+URZ], R4 ;  /* 0x00000004090075a7 */ /* 0x000e62000800017f */
[----:B------:R-:W-:-:S05]  /*5c60*/  VIADD R2, R7, 0x1 ;  /* 0x0000000107027836 */ /* 0x000fca0000000000 */
[----:B------:R-:W-:-:S04]  /*5c70*/  ISETP.NE.AND P1, PT, R2, 0x32, PT ;  /* 0x000000320200780c */ /* 0x000fc80003f25270 */
[----:B------:R-:W-:Y:S02]  /*5c80*/  SEL R3, RZ, 0x1, P1 ;  /* 0x00000001ff037807 */ /* 0x000fe40000800000 */
[----:B------:R-:W-:Y:S02]  /*5c90*/  SEL R7, R2, RZ, P1 ;  /* 0x000000ff02077207 */ /* 0x000fe40000800000 */
[----:B------:R-:W-:-:S03]  /*5ca0*/  LOP3.LUT R11, R6, R3, RZ, 0x3c, !PT ;  /* 0x00000003060b7212 */ /* 0x000fc600078e3cff */
[----:B------:R-:W-:Y:S01]  /*5cb0*/  IMAD R6, R7, 0x8, R0 ;  /* 0x0000000807067824 */ /* 0x000fe200078e0200 */
[----:B0-----:R-:W-:Y:S01]  /*5cc0*/  SHF.L.U32 R5, R11, 0x1f, RZ ;  /* 0x0000001f0b057819 */ /* 0x001fe200000006ff */
[----:B-1----:R-:W-:Y:S06]  /*5cd0*/  @!P0 BRA `(.L_x_116) ;  /* 0x0000001000988947 */ /* 0x002fec0003800000 */
.L_x_175:
[----:B------:R-:W1:Y:S01]  /*5ce0*/  SYNCS.PHASECHK.TRANS64.TRYWAIT P0, [R6+URZ], R5 ;  /* 0x00000005060075a7 */ /* 0x000e62000800017f */
[----:B------:R-:W-:-:S05]  /*5cf0*/  VIADD R2, R7, 0x1 ;  /* 0x0000000107027836 */ /* 0x000fca0000000000 */
[----:B------:R-:W-:-:S04]  /*5d00*/  ISETP.NE.AND P1, PT, R2, 0x32, PT ;  /* 0x000000320200780c */ /* 0x000fc80003f25270 */
[----:B0-----:R-:W-:Y:S02]  /*5d10*/  SEL R4, RZ, 0x1, P1 ;  /* 0x00000001ff047807 */ /* 0x001fe40000800000 */
[----:B------:R-:W-:Y:S02]  /*5d20*/  SEL R3, R2, RZ, P1 ;  /* 0x000000ff02037207 */ /* 0x000fe40000800000 */
[----:B------:R-:W-:Y:S01]  /*5d30*/  LOP3.LUT R4, R11, R4, RZ, 0x3c, !PT ;  /* 0x000000040b047212 */ /* 0x000fe200078e3cff */
[----:B-1----:R-:W-:Y:S06]  /*5d40*/  @!P0 BRA `(.L_x_117) ;  /* 0x0000001000908947 */ /* 0x002fec0003800000 */
.L_x_176:
[----:B------:R-:W-:Y:S01]  /*5d50*/  IMAD R3, R3, 0x8, R0 ;  /* 0x0000000803037824 */ /* 0x000fe200078e0200 */
[----:B------:R-:W-:-:S07]  /*5d60*/  SHF.L.U32 R0, R4, 0x1f, RZ ;  /* 0x0000001f04007819 */ /* 0x000fce00000006ff */
.L_x_118:
[----:B-1----:R1:W2:Y:S02]  /*5d70*/  SYNCS.PHASECHK.TRANS64.TRYWAIT P0, [R3+URZ], R0 ;  /* 0x00000000030075a7 */ /* 0x0022a4000800017f */
[----:B--2---:R-:W-:Y:S05]  /*5d80*/  @!P0 NANOSLEEP.SYNCS 0x989680 ;  /* 0x009896800000895d */ /* 0x004fea0003900000 */
[----:B------:R-:W2:Y:S02]  /*5d90*/  @!P0 SYNCS.PHASECHK.TRANS64 P0, [R3+URZ], R0 ;  /* 0x00000000030085a7 */ /* 0x000ea4000800007f */
[----:B--2---:R-:W-:Y:S05]  /*5da0*/  @!P0 BRA `(.L_x_118) ;  /* 0xfffffffc00f08947 */ /* 0x004fea000383ffff */
.L_x_67:
[----:B------:R-:W-:Y:S05]  /*5db0*/  BSYNC B0 ;  /* 0x0000000000007941 */ /* 0x000fea0003800000 */
.L_x_66:
[----:B------:R-:W-:Y:S05]  /*5dc0*/  EXIT ;  /* 0x000000000000794d */ /* 0x000fea0003800000 */
.L_x_20:
[----:B0-----:R-:W-:-:S04]  /*5dd0*/  IMAD.U32 R3, RZ, RZ, UR43 ;  /* 0x0000002bff037e24 */ /* 0x001fc8000f8e00ff */
[----:B------:R0:W1:Y:S03]  /*5de0*/  SYNCS.PHASECHK.TRANS64.TRYWAIT P0, [R3+URZ+-0x8], R0 ;  /* 0xfffff800030075a7 */ /* 0x000066000800017f */
[----:B-1----:R-:W-:Y:S05]  /*5df0*/  @!P0 NANOSLEEP.SYNCS 0x989680 ;  /* 0x009896800000895d */ /* 0x002fea0003900000 */
[----:B------:R-:W1:Y:S02]  /*5e00*/  @!P0 SYNCS.PHASECHK.TRANS64 P0, [R3+URZ+-0x8], R0 ;  /* 0xfffff800030085a7 */ /* 0x000e64000800007f */
[----:B-1----:R-:W-:Y:S05]  /*5e10*/  @!P0 BRA `(.L_x_20) ;  /* 0xfffffffc00ec8947 */ /* 0x002fea000383ffff */
[----:B------:R-:W-:Y:S05]  /*5e20*/  BRA `(.L_x_119) ;  /* 0xffffffbc00f87947 */ /* 0x000fea000383ffff */
.L_x_25:
[----:B-1----:R1:W2:Y:S02]  /*5e30*/  SYNCS.PHASECHK.TRANS64.TRYWAIT P1, [R3+URZ], R0 ;  /* 0x00000000030075a7 */ /* 0x0022a4000802017f */
[----:B--2---:R-:W-:Y:S05]  /*5e40*/  @!P1 NANOSLEEP.SYNCS 0x989680 ;  /* 0x009896800000995d */ /* 0x004fea0003900000 */
[----:B------:R-:W2:Y:S02]  /*5e50*/  @!P1 SYNCS.PHASECHK.TRANS64 P1, [R3+URZ], R0 ;  /* 0x00000000030095a7 */ /* 0x000ea4000802007f */
[----:B--2---:R-:W-:Y:S05]  /*5e60*/  @!P1 BRA `(.L_x_25) ;  /* 0xfffffffc00f09947 */ /* 0x004fea000383ffff */
[----:B------:R-:W-:Y:S05]  /*5e70*/  BRA `(.L_x_24) ;  /* 0xffffffc000647947 */ /* 0x000fea000383ffff */
.L_x_30:
[----:B-1----:R-:W-:-:S04]  /*5e80*/  IMAD.U32 R4, RZ, RZ, UR4 ;  /* 0x00000004ff047e24 */ /* 0x002fc8000f8e00ff */
[----:B------:R1:W2:Y:S03]  /*5e90*/  SYNCS.PHASECHK.TRANS64.TRYWAIT P1, [R4+URZ], R3 ;  /* 0x00000003040075a7 */ /* 0x0002a6000802017f */
[----:B--2---:R-:W-:Y:S05]  /*5ea0*/  @!P1 NANOSLEEP.SYNCS 0x989680 ;  /* 0x009896800000995d */ /* 0x004fea0003900000 */
[----:B------:R-:W2:Y:S02]  /*5eb0*/  @!P1 SYNCS.PHASECHK.TRANS64 P1, [R4+URZ], R3 ;  /* 0x00000003040095a7 */ /* 0x000ea4000802007f */
[----:B--2---:R-:W-:Y:S05]  /*5ec0*/  @!P1 BRA `(.L_x_30) ;  /* 0xfffffffc00ec9947 */ /* 0x004fea000383ffff */
[----:B------:R-:W-:Y:S05]  /*5ed0*/  BRA `(.L_x_29) ;  /* 0xffffffc000dc7947 */ /* 0x000fea000383ffff */
.L_x_36:
[----:B0-----:R-:W-:-:S04]  /*5ee0*/  IMAD.U32 R3, RZ, RZ, UR43 ;  /* 0x0000002bff037e24 */ /* 0x001fc8000f8e00ff */
[----:B------:R0:W1:Y:S03]  /*5ef0*/  SYNCS.PHASECHK.TRANS64.TRYWAIT P0, [R3+URZ+0x8], R0 ;  /* 0x00000800030075a7 */ /* 0x000066000800017f */
[----:B-1----:R-:W-:Y:S05]  /*5f00*/  @!P0 NANOSLEEP.SYNCS 0x989680 ;  /* 0x009896800000895d */ /* 0x002fea0003900000 */
[----:B------:R-:W1:Y:S02]  /*5f10*/  @!P0 SYNCS.PHASECHK.TRANS64 P0, [R3+URZ+0x8], R0 ;  /* 0x00000800030085a7 */ /* 0x000e64000800007f */
[----:B-1----:R-:W-:Y:S05]  /*5f20*/  @!P0 BRA `(.L_x_36) ;  /* 0xfffffffc00ec8947 */ /* 0x002fea000383ffff */
[----:B------:R-:W-:Y:S05]  /*5f30*/  BRA `(.L_x_120) ;  /* 0xffffffc400dc7947 */ /* 0x000fea000383ffff */
.L_x_53:
[----:B------:R-:W-:Y:S01]  /*5f40*/  BSSY B1, `(.L_x_121) ;  /* 0x0000006000017945 */ /* 0x000fe20003800000 */
[----:B------:R-:W-:-:S07]  /*5f50*/  IMAD.MOV.U32 R15, RZ, RZ, -0x1 ;  /* 0xffffffffff0f7424 */ /* 0x000fce00078e00ff */
[----:B------:R-:W-:Y:S05]  /*5f60*/  WARPSYNC.COLLECTIVE R15, `(.L_x_122) ;  /* 0x000000000f0c7348 */ /* 0x000fea0003c00000 */
[----:B------:R-:W-:Y:S02]  /*5f70*/  ELECT P6, UR62, PT ;  /* 0x00000000003e782f */ /* 0x000fe400038c0000 */
[----:B------:R-:W-:Y:S01]  /*5f80*/  MOV R14, UR62 ;  /* 0x0000003e000e7c02 */ /* 0x000fe20008000f00 */
[----:B------:R-:W-:Y:S10]  /*5f90*/  ENDCOLLECTIVE ;  /* 0x000000000000791b */ /* 0x000ff40003800000 */
.L_x_122:
[----:B------:R-:W-:Y:S05]  /*5fa0*/  BSYNC B1 ;  /* 0x0000000000017941 */ /* 0x000fea0003800000 */
.L_x_121:
[----:B------:R-:W-:Y:S05]  /*5fb0*/  BRA `(.L_x_123) ;  /* 0xffffffd400847947 */ /* 0x000fea000383ffff */
.L_x_56:
[----:B0-----:R0:W1:Y:S02]  /*5fc0*/  SYNCS.PHASECHK.TRANS64.TRYWAIT P1, [R12+URZ+0x190], R3 ;  /* 0x000190030c0075a7 */ /* 0x001064000802017f */
[----:B-1----:R-:W-:Y:S05]  /*5fd0*/  @!P1 NANOSLEEP.SYNCS 0x989680 ;  /* 0x009896800000995d */ /* 0x002fea0003900000 */
[----:B------:R-:W1:Y:S02]  /*5fe0*/  @!P1 SYNCS.PHASECHK.TRANS64 P1, [R12+URZ+0x190], R3 ;  /* 0x000190030c0095a7 */ /* 0x000e64000802007f */
[----:B-1----:R-:W-:Y:S05]  /*5ff0*/  @!P1 BRA `(.L_x_56) ;  /* 0xfffffffc00f09947 */ /* 0x002fea000383ffff */
[----:B------:R-:W-:Y:S05]  /*6000*/  BRA `(.L_x_124) ;  /* 0xffffffd400b87947 */ /* 0x000fea000383ffff */
.L_x_65:
[----:B------:R-:W-:Y:S01]  /*6010*/  BSSY B0, `(.L_x_125) ;  /* 0x0000006000007945 */ /* 0x000fe20003800000 */
[----:B------:R-:W-:-:S07]  /*6020*/  IMAD.MOV.U32 R15, RZ, RZ, -0x1 ;  /* 0xffffffffff0f7424 */ /* 0x000fce00078e00ff */
[----:B------:R-:W-:Y:S05]  /*6030*/  WARPSYNC.COLLECTIVE R15, `(.L_x_126) ;  /* 0x000000000f0c7348 */ /* 0x000fea0003c00000 */
[----:B------:R-:W-:Y:S02]  /*6040*/  ELECT P6, UR62, PT ;  /* 0x00000000003e782f */ /* 0x000fe400038c0000 */
[----:B------:R-:W-:Y:S01]  /*6050*/  MOV R14, UR62 ;  /* 0x0000003e000e7c02 */ /* 0x000fe20008000f00 */
[----:B------:R-:W-:Y:S10]  /*6060*/  ENDCOLLECTIVE ;  /* 0x000000000000791b */ /* 0x000ff40003800000 */
.L_x_126:
[----:B------:R-:W-:Y:S05]  /*6070*/  BSYNC B0 ;  /* 0x0000000000007941 */ /* 0x000fea0003800000 */
.L_x_125:
[----:B------:R-:W-:Y:S05]  /*6080*/  BRA `(.L_x_127) ;  /* 0xffffffe000247947 */ /* 0x000fea000383ffff */
.L_x_69:
[----:B0-----:R0:W1:Y:S02]  /*6090*/  SYNCS.PHASECHK.TRANS64.TRYWAIT P0, [R5+URZ], R2 ;  /* 0x00000002050075a7 */ /* 0x001064000800017f */
[----:B-1----:R-:W-:Y:S05]  /*60a0*/  @!P0 NANOSLEEP.SYNCS 0x989680 ;  /* 0x009896800000895d */ /* 0x002fea0003900000 */
[----:B------:R-:W1:Y:S02]  /*60b0*/  @!P0 SYNCS.PHASECHK.TRANS64 P0, [R5+URZ], R2 ;  /* 0x00000002050085a7 */ /* 0x000e64000800007f */
[----:B-1----:R-:W-:Y:S05]  /*60c0*/  @!P0 BRA `(.L_x_69) ;  /* 0xfffffffc00f08947 */ /* 0x002fea000383ffff */
[----:B------:R-:W-:Y:S05]  /*60d0*/  BRA `(.L_x_128) ;  /* 0xffffffe000647947 */ /* 0x000fea000383ffff */
.L_x_70:
[----:B0-----:R0:W1:Y:S02]  /*60e0*/  SYNCS.PHASECHK.TRANS64.TRYWAIT P0, [R9+URZ], R4 ;  /* 0x00000004090075a7 */ /* 0x001064000800017f */
[----:B-1----:R-:W-:Y:S05]  /*60f0*/  @!P0 NANOSLEEP.SYNCS 0x989680 ;  /* 0x009896800000895d */ /* 0x002fea0003900000 */
[----:B------:R-:W1:Y:S02]  /*6100*/  @!P0 SYNCS.PHASECHK.TRANS64 P0, [R9+URZ], R4 ;  /* 0x00000004090085a7 */ /* 0x000e64000800007f */
[----:B-1----:R-:W-:Y:S05]  /*6110*/  @!P0 BRA `(.L_x_70) ;  /* 0xfffffffc00f08947 */ /* 0x002fea000383ffff */
[----:B------:R-:W-:Y:S05]  /*6120*/  BRA `(.L_x_129) ;  /* 0xffffffe000747947 */ /* 0x000fea000383ffff */
.L_x_71:
[----:B0-----:R0:W1:Y:S02]  /*6130*/  SYNCS.PHASECHK.TRANS64.TRYWAIT P0, [R8+URZ], R5 ;  /* 0x00000005080075a7 */ /* 0x001064000800017f */
[----:B-1----:R-:W-:Y:S05]  /*6140*/  @!P0 NANOSLEEP.SYNCS 0x989680 ;  /* 0x009896800000895d */ /* 0x002fea0003900000 */
[----:B------:R-:W1:Y:S02]  /*6150*/  @!P0 SYNCS.PHASECHK.TRANS64 P0, [R8+URZ], R5 ;  /* 0x00000005080085a7 */ /* 0x000e64000800007f */
[----:B-1----:R-:W-:Y:S05]  /*6160*/  @!P0 BRA `(.L_x_71) ;  /* 0xfffffffc00f08947 */ /* 0x002fea000383ffff */
[----:B------:R-:W-:Y:S05]  /*6170*/  BRA `(.L_x_130) ;  /* 0xffffffe000847947 */ /* 0x000fea000383ffff */
.L_x_72:
[----:B0-----:R0:W1:Y:S02]  /*6180*/  SYNCS.PHASECHK.TRANS64.TRYWAIT P0, [R9+URZ], R4 ;  /* 0x00000004090075a7 */ /* 0x001064000800017f */
[----:B-1----:R-:W-:Y:S05]  /*6190*/  @!P0 NANOSLEEP.SYNCS 0x989680 ;  /* 0x009896800000895d */ /* 0x002fea0003900000 */
[----:B------:R-:W1:Y:S02]  /*61a0*/  @!P0 SYNCS.PHASECHK.TRANS64 P0, [R9+URZ], R4 ;  /* 0x00000004090085a7 */ /* 0x000e64000800007f */
[----:B-1----:R-:W-:Y:S05]  /*61b0*/  @!P0 BRA `(.L_x_72) ;  /* 0xfffffffc00f08947 */ /* 0x002fea000383ffff */
[----:B------:R-:W-:Y:S05]  /*61c0*/  BRA `(.L_x_131) ;  /* 0xffffffe000947947 */ /* 0x000fea000383ffff */
.L_x_73:
[----:B0-----:R0:W1:Y:S02]  /*61d0*/  SYNCS.PHASECHK.TRANS64.TRYWAIT P0, [R8+URZ], R5 ;  /* 0x00000005080075a7 */ /* 0x001064000800017f */
[----:B-1----:R-:W-:Y:S05]  /*61e0*/  @!P0 NANOSLEEP.SYNCS 0x989680 ;  /* 0x009896800000895d */ /* 0x002fea0003900000 */
[----:B------:R-:W1:Y:S02]  /*61f0*/  @!P0 SYNCS.PHASECHK.TRANS64 P0, [R8+URZ], R5 ;  /* 0x00000005080085a7 */ /* 0x000e64000800007f */
[----:B-1----:R-:W-:Y:S05]  /*6200*/  @!P0 BRA `(.L_x_73) ;  /* 0xfffffffc00f08947 */ /* 0x002fea000383ffff */
[----:B------:R-:W-:Y:S05]  /*6210*/  BRA `(.L_x_132) ;  /* 0xffffffe000a47947 */ /* 0x000fea000383ffff */
.L_x_74:
[----:B0-----:R0:W1:Y:S02]  /*6220*/  SYNCS.PHASECHK.TRANS64.TRYWAIT P0, [R9+URZ], R4 ;  /* 0x00000004090075a7 */ /* 0x001064000800017f */
[----:B-1----:R-:W-:Y:S05]  /*6230*/  @!P0 NANOSLEEP.SYNCS 0x989680 ;  /* 0x009896800000895d */ /* 0x002fea0003900000 */
[----:B------:R-:W1:Y:S02]  /*6240*/  @!P0 SYNCS.PHASECHK.TRANS64 P0, [R9+URZ], R4 ;  /* 0x00000004090085a7 */ /* 0x000e64000800007f */
[----:B-1----:R-:W-:Y:S05]  /*6250*/  @!P0 BRA `(.L_x_74) ;  /* 0xfffffffc00f08947 */ /* 0x002fea000383ffff */
[----:B------:R-:W-:Y:S05]  /*6260*/  BRA `(.L_x_133) ;  /* 0xffffffe000b47947 */ /* 0x000fea000383ffff */
.L_x_75:
[----:B0-----:R0:W1:Y:S02]  /*6270*/  SYNCS.PHASECHK.TRANS64.TRYWAIT P0, [R8+URZ], R5 ;  /* 0x00000005080075a7 */ /* 0x001064000800017f */
[----:B-1----:R-:W-:Y:S05]  /*6280*/  @!P0 NANOSLEEP.SYNCS 0x989680 ;  /* 0x009896800000895d */ /* 0x002fea0003900000 */
[----:B------:R-:W1:Y:S02]  /*6290*/  @!P0 SYNCS.PHASECHK.TRANS64 P0, [R8+URZ], R5 ;  /* 0x00000005080085a7 */ /* 0x000e64000800007f */
[----:B-1----:R-:W-:Y:S05]  /*62a0*/  @!P0 BRA `(.L_x_75) ;  /* 0xfffffffc00f08947 */ /* 0x002fea000383ffff */
[----:B------:R-:W-:Y:S05]  /*62b0*/  BRA `(.L_x_134) ;  /* 0xffffffe000c47947 */ /* 0x000fea000383ffff */
.L_x_76:
[----:B0-----:R0:W1:Y:S02]  /*62c0*/  SYNCS.PHASECHK.TRANS64.TRYWAIT P0, [R9+URZ], R4 ;  /* 0x00000004090075a7 */ /* 0x001064000800017f */
[----:B-1----:R-:W-:Y:S05]  /*62d0*/  @!P0 NANOSLEEP.SYNCS 0x989680 ;  /* 0x009896800000895d */ /* 0x002fea0003900000 */
[----:B------:R-:W1:Y:S02]  /*62e0*/  @!P0 SYNCS.PHASECHK.TRANS64 P0, [R9+URZ], R4 ;  /* 0x00000004090085a7 */ /* 0x000e64000800007f */
[----:B-1----:R-:W-:Y:S05]  /*62f0*/  @!P0 BRA `(.L_x_76) ;  /* 0xfffffffc00f08947 */ /* 0x002fea000383ffff */
[----:B------:R-:W-:Y:S05]  /*6300*/  BRA `(.L_x_135) ;  /* 0xffffffe000d47947 */ /* 0x000fea000383ffff */
.L_x_77:
[----:B0-----:R0:W1:Y:S02]  /*6310*/  SYNCS.PHASECHK.TRANS64.TRYWAIT P0, [R8+URZ], R5 ;  /* 0x00000005080075a7 */ /* 0x001064000800017f */
[----:B-1----:R-:W-:Y:S05]  /*6320*/  @!P0 NANOSLEEP.SYNCS 0x989680 ;  /* 0x009896800000895d */ /* 0x002fea0003900000 */
[----:B------:R-:W1:Y:S02]  /*6330*/  @!P0 SYNCS.PHASECHK.TRANS64 P0, [R8+URZ], R5 ;  /* 0x00000005080085a7 */ /* 0x000e64000800007f */
[----:B-1----:R-:W-:Y:S05]  /*6340*/  @!P0 BRA `(.L_x_77) ;  /* 0xfffffffc00f08947 */ /* 0x002fea000383ffff */
[----:B------:R-:W-:Y:S05]  /*6350*/  BRA `(.L_x_136) ;  /* 0xffffffe000e47947 */ /* 0x000fea000383ffff */
.L_x_78:
[----:B0-----:R0:W1:Y:S02]  /*6360*/  SYNCS.PHASECHK.TRANS64.TRYWAIT P0, [R9+URZ], R4 ;  /* 0x00000004090075a7 */ /* 0x001064000800017f */
[----:B-1----:R-:W-:Y:S05]  /*6370*/  @!P0 NANOSLEEP.SYNCS 0x989680 ;  /* 0x009896800000895d */ /* 0x002fea0003900000 */
[----:B------:R-:W1:Y:S02]  /*6380*/  @!P0 SYNCS.PHASECHK.TRANS64 P0, [R9+URZ], R4 ;  /* 0x00000004090085a7 */ /* 0x000e64000800007f */
[----:B-1----:R-:W-:Y:S05]  /*6390*/  @!P0 BRA `(.L_x_78) ;  /* 0xfffffffc00f08947 */ /* 0x002fea000383ffff */
[----:B------:R-:W-:Y:S05]  /*63a0*/  BRA `(.L_x_137) ;  /* 0xffffffe000f47947 */ /* 0x000fea000383ffff */
.L_x_79:
[----:B0-----:R0:W1:Y:S02]  /*63b0*/  SYNCS.PHASECHK.TRANS64.TRYWAIT P0, [R8+URZ], R5 ;  /* 0x00000005080075a7 */ /* 0x001064000800017f */
[----:B-1----:R-:W-:Y:S05]  /*63c0*/  @!P0 NANOSLEEP.SYNCS 0x989680 ;  /* 0x009896800000895d */ /* 0x002fea0003900000 */
[----:B------:R-:W1:Y:S02]  /*63d0*/  @!P0 SYNCS.PHASECHK.TRANS64 P0, [R8+URZ], R5 ;  /* 0x00000005080085a7 */ /* 0x000e64000800007f */
[----:B-1----:R-:W-:Y:S05]  /*63e0*/  @!P0 BRA `(.L_x_79) ;  /* 0xfffffffc00f08947 */ /* 0x002fea000383ffff */
[----:B------:R-:W-:Y:S05]  /*63f0*/  BRA `(.L_x_138) ;  /* 0xffffffe400047947 */ /* 0x000fea000383ffff */
.L_x_80:
[----:B0-----:R0:W1:Y:S02]  /*6400*/  SYNCS.PHASECHK.TRANS64.TRYWAIT P0, [R9+URZ], R4 ;  /* 0x00000004090075a7 */ /* 0x001064000800017f */
[----:B-1----:R-:W-:Y:S05]  /*6410*/  @!P0 NANOSLEEP.SYNCS 0x989680 ;  /* 0x009896800000895d */ /* 0x002fea0003900000 */
[----:B------:R-:W1:Y:S02]  /*6420*/  @!P0 SYNCS.PHASECHK.TRANS64 P0, [R9+URZ], R4 ;  /* 0x00000004090085a7 */ /* 0x000e64000800007f */
[----:B-1----:R-:W-:Y:S05]  /*6430*/  @!P0 BRA `(.L_x_80) ;  /* 0xfffffffc00f08947 */ /* 0x002fea000383ffff */
[----:B------:R-:W-:Y:S05]  /*6440*/  BRA `(.L_x_139) ;  /* 0xffffffe400147947 */ /* 0x000fea000383ffff */
.L_x_81:
[----:B0-----:R0:W1:Y:S02]  /*6450*/  SYNCS.PHASECHK.TRANS64.TRYWAIT P0, [R8+URZ], R5 ;  /* 0x00000005080075a7 */ /* 0x001064000800017f */
[----:B-1----:R-:W-:Y:S05]  /*6460*/  @!P0 NANOSLEEP.SYNCS 0x989680 ;  /* 0x009896800000895d */ /* 0x002fea0003900000 */
[----:B------:R-:W1:Y:S02]  /*6470*/  @!P0 SYNCS.PHASECHK.TRANS64 P0, [R8+URZ], R5 ;  /* 0x00000005080085a7 */ /* 0x000e64000800007f */
[----:B-1----:R-:W-:Y:S05]  /*6480*/  @!P0 BRA `(.L_x_81) ;  /* 0xfffffffc00f08947 */ /* 0x002fea000383ffff */
[----:B------:R-:W-:Y:S05]  /*6490*/  BRA `(.L_x_140) ;  /* 0xffffffe400247947 */ /* 0x000fea000383ffff */
.L_x_82:
[----:B0-----:R0:W1:Y:S02]  /*64a0*/  SYNCS.PHASECHK.TRANS64.TRYWAIT P0, [R9+URZ], R4 ;  /* 0x00000004090075a7 */ /* 0x001064000800017f */
[----:B-1----:R-:W-:Y:S05]  /*64b0*/  @!P0 NANOSLEEP.SYNCS 0x989680 ;  /* 0x009896800000895d */ /* 0x002fea0003900000 */
[----:B------:R-:W1:Y:S02]  /*64c0*/  @!P0 SYNCS.PHASECHK.TRANS64 P0, [R9+URZ], R4 ;  /* 0x00000004090085a7 */ /* 0x000e64000800007f */
[----:B-1----:R-:W-:Y:S05]  /*64d0*/  @!P0 BRA `(.L_x_82) ;  /* 0xfffffffc00f08947 */ /* 0x002fea000383ffff */
[----:B------:R-:W-:Y:S05]  /*64e0*/  BRA `(.L_x_141) ;  /* 0xffffffe400347947 */ /* 0x000fea000383ffff */
.L_x_83:
[----:B0-----:R0:W1:Y:S02]  /*64f0*/  SYNCS.PHASECHK.TRANS64.TRYWAIT P0, [R8+URZ], R5 ;  /* 0x00000005080075a7 */ /* 0x001064000800017f */
[----:B-1----:R-:W-:Y:S05]  /*6500*/  @!P0 NANOSLEEP.SYNCS 0x989680 ;  /* 0x009896800000895d */ /* 0x002fea0003900000 */
[----:B------:R-:W1:Y:S02]  /*6510*/  @!P0 SYNCS.PHASECHK.TRANS64 P0, [R8+URZ], R5 ;  /* 0x00000005080085a7 */ /* 0x000e64000800007f */
[----:B-1----:R-:W-:Y:S05]  /*6520*/  @!P0 BRA `(.L_x_83) ;  /* 0xfffffffc00f08947 */ /* 0x002fea000383ffff */
[----:B------:R-:W-:Y:S05]  /*6530*/  BRA `(.L_x_142) ;  /* 0xffffffe400447947 */ /* 0x000fea000383ffff */
.L_x_84:
[----:B0-----:R0:W1:Y:S02]  /*6540*/  SYNCS.PHASECHK.TRANS64.TRYWAIT P0, [R9+URZ], R4 ;  /* 0x00000004090075a7 */ /* 0x001064000800017f */
[----:B-1----:R-:W-:Y:S05]  /*6550*/  @!P0 NANOSLEEP.SYNCS 0x989680 ;  /* 0x009896800000895d */ /* 0x002fea0003900000 */
[----:B------:R-:W1:Y:S02]  /*6560*/  @!P0 SYNCS.PHASECHK.TRANS64 P0, [R9+URZ], R4 ;  /* 0x00000004090085a7 */ /* 0x000e64000800007f */
[----:B-1----:R-:W-:Y:S05]  /*6570*/  @!P0 BRA `(.L_x_84) ;  /* 0xfffffffc00f08947 */ /* 0x002fea000383ffff */
[----:B------:R-:W-:Y:S05]  /*6580*/  BRA `(.L_x_143) ;  /* 0xffffffe400547947 */ /* 0x000fea000383ffff */
.L_x_85:
[----:B0-----:R0:W1:Y:S02]  /*6590*/  SYNCS.PHASECHK.TRANS64.TRYWAIT P0, [R8+URZ], R5 ;  /* 0x00000005080075a7 */ /* 0x001064000800017f */
[----:B-1----:R-:W-:Y:S05]  /*65a0*/  @!P0 NANOSLEEP.SYNCS 0x989680 ;  /* 0x009896800000895d */ /* 0x002fea0003900000 */
[----:B------:R-:W1:Y:S02]  /*65b0*/  @!P0 SYNCS.PHASECHK.TRANS64 P0, [R8+URZ], R5 ;  /* 0x00000005080085a7 */ /* 0x000e64000800007f */
[----:B-1----:R-:W-:Y:S05]  /*65c0*/  @!P0 BRA `(.L_x_85) ;  /* 0xfffffffc00f08947 */ /* 0x002fea000383ffff */
[----:B------:R-:W-:Y:S05]  /*65d0*/  BRA `(.L_x_144) ;  /* 0xffffffe400647947 */ /* 0x000fea000383ffff */
.L_x_86:
[----:B0-----:R0:W1:Y:S02]  /*65e0*/  SYNCS.PHASECHK.TRANS64.TRYWAIT P0, [R9+URZ], R4 ;  /* 0x00000004090075a7 */ /* 0x001064000800017f */
[----:B-1----:R-:W-:Y:S05]  /*65f0*/  @!P0 NANOSLEEP.SYNCS 0x989680 ;  /* 0x009896800000895d */ /* 0x002fea0003900000 */
[----:B------:R-:W1:Y:S02]  /*6600*/  @!P0 SYNCS.PHASECHK.TRANS64 P0, [R9+URZ], R4 ;  /* 0x00000004090085a7 */ /* 0x000e64000800007f */
[----:B-1----:R-:W-:Y:S05]  /*6610*/  @!P0 BRA `(.L_x_86) ;  /* 0xfffffffc00f08947 */ /* 0x002fea000383ffff */
[----:B------:R-:W-:Y:S05]  /*6620*/  BRA `(.L_x_145) ;  /* 0xffffffe400747947 */ /* 0x000fea000383ffff */
.L_x_87:
[----:B0-----:R0:W1:Y:S02]  /*6630*/  SYNCS.PHASECHK.TRANS64.TRYWAIT P0, [R8+URZ], R5 ;  /* 0x00000005080075a7 */ /* 0x001064000800017f */
[----:B-1----:R-:W-:Y:S05]  /*6640*/  @!P0 NANOSLEEP.SYNCS 0x989680 ;  /* 0x009896800000895d */ /* 0x002fea0003900000 */
[----:B------:R-:W1:Y:S02]  /*6650*/  @!P0 SYNCS.PHASECHK.TRANS64 P0, [R8+URZ], R5 ;  /* 0x00000005080085a7 */ /* 0x000e64000800007f */
[----:B-1----:R-:W-:Y:S05]  /*6660*/  @!P0 BRA `(.L_x_87) ;  /* 0xfffffffc00f08947 */ /* 0x002fea000383ffff */
[----:B------:R-:W-:Y:S05]  /*6670*/  BRA `(.L_x_146) ;  /* 0xffffffe400847947 */ /* 0x000fea000383ffff */
.L_x_88:
[----:B0-----:R0:W1:Y:S02]  /*6680*/  SYNCS.PHASECHK.TRANS64.TRYWAIT P0, [R9+URZ], R4 ;  /* 0x00000004090075a7 */ /* 0x001064000800017f */
[----:B-1----:R-:W-:Y:S05]  /*6690*/  @!P0 NANOSLEEP.SYNCS 0x989680 ;  /* 0x009896800000895d */ /* 0x002fea0003900000 */
[----:B------:R-:W1:Y:S02]  /*66a0*/  @!P0 SYNCS.PHASECHK.TRANS64 P0, [R9+URZ], R4 ;  /* 0x00000004090085a7 */ /* 0x000e64000800007f */
[----:B-1----:R-:W-:Y:S05]  /*66b0*/  @!P0 BRA `(.L_x_88) ;  /* 0xfffffffc00f08947 */ /* 0x002fea000383ffff */
[----:B------:R-:W-:Y:S05]  /*66c0*/  BRA `(.L_x_147) ;  /* 0xffffffe400947947 */ /* 0x000fea000383ffff */
.L_x_89:
[----:B0-----:R0:W1:Y:S02]  /*66d0*/  SYNCS.PHASECHK.TRANS64.TRYWAIT P0, [R8+URZ], R5 ;  /* 0x00000005080075a7 */ /* 0x001064000800017f */
[----:B-1----:R-:W-:Y:S05]  /*66e0*/  @!P0 NANOSLEEP.SYNCS 0x989680 ;  /* 0x009896800000895d */ /* 0x002fea0003900000 */
[----:B------:R-:W1:Y:S02]  /*66f0*/  @!P0 SYNCS.PHASECHK.TRANS64 P0, [R8+URZ], R5 ;  /* 0x00000005080085a7 */ /* 0x000e64000800007f */
[----:B-1----:R-:W-:Y:S05]  /*6700*/  @!P0 BRA `(.L_x_89) ;  /* 0xfffffffc00f08947 */ /* 0x002fea000383ffff */
[----:B------:R-:W-:Y:S05]  /*6710*/  BRA `(.L_x_148) ;  /* 0xffffffe400a47947 */ /* 0x000fea000383ffff */
.L_x_90:
[----:B0-----:R0:W1:Y:S02]  /*6720*/  SYNCS.PHASECHK.TRANS64.TRYWAIT P0, [R9+URZ], R4 ;  /* 0x00000004090075a7 */ /* 0x001064000800017f */
[----:B-1----:R-:W-:Y:S05]  /*6730*/  @!P0 NANOSLEEP.SYNCS 0x989680 ;  /* 0x009896800000895d */ /* 0x002fea0003900000 */
[----:B------:R-:W1:Y:S02]  /*6740*/  @!P0 SYNCS.PHASECHK.TRANS64 P0, [R9+URZ], R4 ;  /* 0x00000004090085a7 */ /* 0x000e64000800007f */
[----:B-1----:R-:W-:Y:S05]  /*6750*/  @!P0 BRA `(.L_x_90) ;  /* 0xfffffffc00f08947 */ /* 0x002fea000383ffff */
[----:B------:R-:W-:Y:S05]  /*6760*/  BRA `(.L_x_149) ;  /* 0xffffffe400b47947 */ /* 0x000fea000383ffff */
.L_x_91:
[----:B0-----:R0:W1:Y:S02]  /*6770*/  SYNCS.PHASECHK.TRANS64.TRYWAIT P0, [R8+URZ], R5 ;  /* 0x00000005080075a7 */ /* 0x001064000800017f */
[----:B-1----:R-:W-:Y:S05]  /*6780*/  @!P0 NANOSLEEP.SYNCS 0x989680 ;  /* 0x009896800000895d */ /* 0x002fea0003900000 */
[----:B------:R-:W1:Y:S02]  /*6790*/  @!P0 SYNCS.PHASECHK.TRANS64 P0, [R8+URZ], R5 ;  /* 0x00000005080085a7 */ /* 0x000e64000800007f */
[----:B-1----:R-:W-:Y:S05]  /*67a0*/  @!P0 BRA `(.L_x_91) ;  /* 0xfffffffc00f08947 */ /* 0x002fea000383ffff */
[----:B------:R-:W-:Y:S05]  /*67b0*/  BRA `(.L_x_150) ;  /* 0xffffffe400c47947 */ /* 0x000fea000383ffff */
.L_x_92:
[----:B0-----:R0:W1:Y:S02]  /*67c0*/  SYNCS.PHASECHK.TRANS64.TRYWAIT P0, [R9+URZ], R4 ;  /* 0x00000004090075a7 */ /* 0x001064000800017f */
[----:B-1----:R-:W-:Y:S05]  /*67d0*/  @!P0 NANOSLEEP.SYNCS 0x989680 ;  /* 0x009896800000895d */ /* 0x002fea0003900000 */
[----:B------:R-:W1:Y:S02]  /*67e0*/  @!P0 SYNCS.PHASECHK.TRANS64 P0, [R9+URZ], R4 ;  /* 0x00000004090085a7 */ /* 0x000e64000800007f */
[----:B-1----:R-:W-:Y:S05]  /*67f0*/  @!P0 BRA `(.L_x_92) ;  /* 0xfffffffc00f08947 */ /* 0x002fea000383ffff */
[----:B------:R-:W-:Y:S05]  /*6800*/  BRA `(.L_x_151) ;  /* 0xffffffe400d47947 */ /* 0x000fea000383ffff */
.L_x_93:
[----:B0-----:R0:W1:Y:S02]  /*6810*/  SYNCS.PHASECHK.TRANS64.TRYWAIT P0, [R8+URZ], R5 ;  /* 0x00000005080075a7 */ /* 0x001064000800017f */
[----:B-1----:R-:W-:Y:S05]  /*6820*/  @!P0 NANOSLEEP.SYNCS 0x989680 ;  /* 0x009896800000895d */ /* 0x002fea0003900000 */
[----:B------:R-:W1:Y:S02]  /*6830*/  @!P0 SYNCS.PHASECHK.TRANS64 P0, [R8+URZ], R5 ;  /* 0x00000005080085a7 */ /* 0x000e64000800007f */
[----:B-1----:R-:W-:Y:S05]  /*6840*/  @!P0 BRA `(.L_x_93) ;  /* 0xfffffffc00f08947 */ /* 0x002fea000383ffff */
[----:B------:R-:W-:Y:S05]  /*6850*/  BRA `(.L_x_152) ;  /* 0xffffffe400e47947 */ /* 0x000fea000383ffff */
.L_x_94:
[----:B0-----:R0:W1:Y:S02]  /*6860*/  SYNCS.PHASECHK.TRANS64.TRYWAIT P0, [R9+URZ], R4 ;  /* 0x00000004090075a7 */ /* 0x001064000800017f */
[----:B-1----:R-:W-:Y:S05]  /*6870*/  @!P0 NANOSLEEP.SYNCS 0x989680 ;  /* 0x009896800000895d */ /* 0x002fea0003900000 */
[----:B------:R-:W1:Y:S02]  /*6880*/  @!P0 SYNCS.PHASECHK.TRANS64 P0, [R9+URZ], R4 ;  /* 0x00000004090085a7 */ /* 0x000e64000800007f */
[----:B-1----:R-:W-:Y:S05]  /*6890*/  @!P0 BRA `(.L_x_94) ;  /* 0xfffffffc00f08947 */ /* 0x002fea000383ffff */
[----:B------:R-:W-:Y:S05]  /*68a0*/  BRA `(.L_x_153) ;  /* 0xffffffe400f47947 */ /* 0x000fea000383ffff */
.L_x_95:
[----:B0-----:R0:W1:Y:S02]  /*68b0*/  SYNCS.PHASECHK.TRANS64.TRYWAIT P0, [R8+URZ], R5 ;  /* 0x00000005080075a7 */ /* 0x001064000800017f */
[----:B-1----:R-:W-:Y:S05]  /*68c0*/  @!P0 NANOSLEEP.SYNCS 0x989680 ;  /* 0x009896800000895d */ /* 0x002fea0003900000 */
[----:B------:R-:W1:Y:S02]  /*68d0*/  @!P0 SYNCS.PHASECHK.TRANS64 P0, [R8+URZ], R5 ;  /* 0x00000005080085a7 */ /* 0x000e64000800007f */
[----:B-1----:R-:W-:Y:S05]  /*68e0*/  @!P0 BRA `(.L_x_95) ;  /* 0xfffffffc00f08947 */ /* 0x002fea000383ffff */
[----:B------:R-:W-:Y:S05]  /*68f0*/  BRA `(.L_x_154) ;  /* 0xffffffe800047947 */ /* 0x000fea000383ffff */
.L_x_96:
[----:B0-----:R0:W1:Y:S02]  /*6900*/  SYNCS.PHASECHK.TRANS64.TRYWAIT P0, [R9+URZ], R4 ;  /* 0x00000004090075a7 */ /* 0x001064000800017f */
[----:B-1----:R-:W-:Y:S05]  /*6910*/  @!P0 NANOSLEEP.SYNCS 0x989680 ;  /* 0x009896800000895d */ /* 0x002fea0003900000 */
[----:B------:R-:W1:Y:S02]  /*6920*/  @!P0 SYNCS.PHASECHK.TRANS64 P0, [R9+URZ], R4 ;  /* 0x00000004090085a7 */ /* 0x000e64000800007f */
[----:B-1----:R-:W-:Y:S05]  /*6930*/  @!P0 BRA `(.L_x_96) ;  /* 0xfffffffc00f08947 */ /* 0x002fea000383ffff */
[----:B------:R-:W-:Y:S05]  /*6940*/  BRA `(.L_x_155) ;  /* 0xffffffe800147947 */ /* 0x000fea000383ffff */
.L_x_97:
[----:B0-----:R0:W1:Y:S02]  /*6950*/  SYNCS.PHASECHK.TRANS64.TRYWAIT P0, [R8+URZ], R5 ;  /* 0x00000005080075a7 */ /* 0x001064000800017f */
[----:B-1----:R-:W-:Y:S05]  /*6960*/  @!P0 NANOSLEEP.SYNCS 0x989680 ;  /* 0x009896800000895d */ /* 0x002fea0003900000 */
[----:B------:R-:W1:Y:S02]  /*6970*/  @!P0 SYNCS.PHASECHK.TRANS64 P0, [R8+URZ], R5 ;  /* 0x00000005080085a7 */ /* 0x000e64000800007f */
[----:B-1----:R-:W-:Y:S05]  /*6980*/  @!P0 BRA `(.L_x_97) ;  /* 0xfffffffc00f08947 */ /* 0x002fea000383ffff */
[----:B------:R-:W-:Y:S05]  /*6990*/  BRA `(.L_x_156) ;  /* 0xffffffe800247947 */ /* 0x000fea000383ffff */
.L_x_98:
[----:B0-----:R0:W1:Y:S02]  /*69a0*/  SYNCS.PHASECHK.TRANS64.TRYWAIT P0, [R9+URZ], R4 ;  /* 0x00000004090075a7 */ /* 0x001064000800017f */
[----:B-1----:R-:W-:Y:S05]  /*69b0*/  @!P0 NANOSLEEP.SYNCS 0x989680 ;  /* 0x009896800000895d */ /* 0x002fea0003900000 */
[----:B------:R-:W1:Y:S02]  /*69c0*/  @!P0 SYNCS.PHASECHK.TRANS64 P0, [R9+URZ], R4 ;  /* 0x00000004090085a7 */ /* 0x000e64000800007f */
[----:B-1----:R-:W-:Y:S05]  /*69d0*/  @!P0 BRA `(.L_x_98) ;  /* 0xfffffffc00f08947 */ /* 0x002fea000383ffff */
[----:B------:R-:W-:Y:S05]  /*69e0*/  BRA `(.L_x_157) ;  /* 0xffffffe800347947 */ /* 0x000fea000383ffff */
.L_x_99:
[----:B0-----:R0:W1:Y:S02]  /*69f0*/  SYNCS.PHASECHK.TRANS64.TRYWAIT P0, [R8+URZ], R5 ;  /* 0x00000005080075a7 */ /* 0x001064000800017f */
[----:B-1----:R-:W-:Y:S05]  /*6a00*/  @!P0 NANOSLEEP.SYNCS 0x989680 ;  /* 0x009896800000895d */ /* 0x002fea0003900000 */
[----:B------:R-:W1:Y:S02]  /*6a10*/  @!P0 SYNCS.PHASECHK.TRANS64 P0, [R8+URZ], R5 ;  /* 0x00000005080085a7 */ /* 0x000e64000800007f */
[----:B-1----:R-:W-:Y:S05]  /*6a20*/  @!P0 BRA `(.L_x_99) ;  /* 0xfffffffc00f08947 */ /* 0x002fea000383ffff */
[----:B------:R-:W-:Y:S05]  /*6a30*/  BRA `(.L_x_158) ;  /* 0xffffffe800447947 */ /* 0x000fea000383ffff */
.L_x_100:
[----:B0-----:R0:W1:Y:S02]  /*6a40*/  SYNCS.PHASECHK.TRANS64.TRYWAIT P0, [R9+URZ], R4 ;  /* 0x00000004090075a7 */ /* 0x001064000800017f */
[----:B-1----:R-:W-:Y:S05]  /*6a50*/  @!P0 NANOSLEEP.SYNCS 0x989680 ;  /* 0x009896800000895d */ /* 0x002fea0003900000 */
[----:B------:R-:W1:Y:S02]  /*6a60*/  @!P0 SYNCS.PHASECHK.TRANS64 P0, [R9+URZ], R4 ;  /* 0x00000004090085a7 */ /* 0x000e64000800007f */
[----:B-1----:R-:W-:Y:S05]  /*6a70*/  @!P0 BRA `(.L_x_100) ;  /* 0xfffffffc00f08947 */ /* 0x002fea000383ffff */
[----:B------:R-:W-:Y:S05]  /*6a80*/  BRA `(.L_x_159) ;  /* 0xffffffe800547947 */ /* 0x000fea000383ffff */
.L_x_101:
[----:B0-----:R0:W1:Y:S02]  /*6a90*/  SYNCS.PHASECHK.TRANS64.TRYWAIT P0, [R8+URZ], R5 ;  /* 0x00000005080075a7 */ /* 0x001064000800017f */
[----:B-1----:R-:W-:Y:S05]  /*6aa0*/  @!P0 NANOSLEEP.SYNCS 0x989680 ;  /* 0x009896800000895d */ /* 0x002fea0003900000 */
[----:B------:R-:W1:Y:S02]  /*6ab0*/  @!P0 SYNCS.PHASECHK.TRANS64 P0, [R8+URZ], R5 ;  /* 0x00000005080085a7 */ /* 0x000e64000800007f */
[----:B-1----:R-:W-:Y:S05]  /*6ac0*/  @!P0 BRA `(.L_x_101) ;  /* 0xfffffffc00f08947 */ /* 0x002fea000383ffff */
[----:B------:R-:W-:Y:S05]  /*6ad0*/  BRA `(.L_x_160) ;  /* 0xffffffe800647947 */ /* 0x000fea000383ffff */
.L_x_102:
[----:B0-----:R0:W1:Y:S02]  /*6ae0*/  SYNCS.PHASECHK.TRANS64.TRYWAIT P0, [R9+URZ], R4 ;  /* 0x00000004090075a7 */ /* 0x001064000800017f */
[----:B-1----:R-:W-:Y:S05]  /*6af0*/  @!P0 NANOSLEEP.SYNCS 0x989680 ;  /* 0x009896800000895d */ /* 0x002fea0003900000 */
[----:B------:R-:W1:Y:S02]  /*6b00*/  @!P0 SYNCS.PHASECHK.TRANS64 P0, [R9+URZ], R4 ;  /* 0x00000004090085a7 */ /* 0x000e64000800007f */
[----:B-1----:R-:W-:Y:S05]  /*6b10*/  @!P0 BRA `(.L_x_102) ;  /* 0xfffffffc00f08947 */ /* 0x002fea000383ffff */
[----:B------:R-:W-:Y:S05]  /*6b20*/  BRA `(.L_x_161) ;  /* 0xffffffe800747947 */ /* 0x000fea000383ffff */
.L_x_103:
[----:B0-----:R0:W1:Y:S02]  /*6b30*/  SYNCS.PHASECHK.TRANS64.TRYWAIT P0, [R8+URZ], R5 ;  /* 0x00000005080075a7 */ /* 0x001064000800017f */
[----:B-1----:R-:W-:Y:S05]  /*6b40*/  @!P0 NANOSLEEP.SYNCS 0x989680 ;  /* 0x009896800000895d */ /* 0x002fea0003900000 */
[----:B------:R-:W1:Y:S02]  /*6b50*/  @!P0 SYNCS.PHASECHK.TRANS64 P0, [R8+URZ], R5 ;  /* 0x00000005080085a7 */ /* 0x000e64000800007f */
[----:B-1----:R-:W-:Y:S05]  /*6b60*/  @!P0 BRA `(.L_x_103) ;  /* 0xfffffffc00f08947 */ /* 0x002fea000383ffff */
[----:B------:R-:W-:Y:S05]  /*6b70*/  BRA `(.L_x_162) ;  /* 0xffffffe800847947 */ /* 0x000fea000383ffff */
.L_x_104:
[----:B0-----:R0:W1:Y:S02]  /*6b80*/  SYNCS.PHASECHK.TRANS64.TRYWAIT P0, [R9+URZ], R4 ;  /* 0x00000004090075a7 */ /* 0x001064000800017f */
[----:B-1----:R-:W-:Y:S05]  /*6b90*/  @!P0 NANOSLEEP.SYNCS 0x989680 ;  /* 0x009896800000895d */ /* 0x002fea0003900000 */
[----:B------:R-:W1:Y:S02]  /*6ba0*/  @!P0 SYNCS.PHASECHK.TRANS64 P0, [R9+URZ], R4 ;  /* 0x00000004090085a7 */ /* 0x000e64000800007f */
[----:B-1----:R-:W-:Y:S05]  /*6bb0*/  @!P0 BRA `(.L_x_104) ;  /* 0xfffffffc00f08947 */ /* 0x002fea000383ffff */
[----:B------:R-:W-:Y:S05]  /*6bc0*/  BRA `(.L_x_163) ;  /* 0xffffffe800947947 */ /* 0x000fea000383ffff */
.L_x_105:
[----:B0-----:R0:W1:Y:S02]  /*6bd0*/  SYNCS.PHASECHK.TRANS64.TRYWAIT P0, [R8+URZ], R5 ;  /* 0x00000005080075a7 */ /* 0x001064000800017f */
[----:B-1----:R-:W-:Y:S05]  /*6be0*/  @!P0 NANOSLEEP.SYNCS 0x989680 ;  /* 0x009896800000895d */ /* 0x002fea0003900000 */
[----:B------:R-:W1:Y:S02]  /*6bf0*/  @!P0 SYNCS.PHASECHK.TRANS64 P0, [R8+URZ], R5 ;  /* 0x00000005080085a7 */ /* 0x000e64000800007f */
[----:B-1----:R-:W-:Y:S05]  /*6c00*/  @!P0 BRA `(.L_x_105) ;  /* 0xfffffffc00f08947 */ /* 0x002fea000383ffff */
[----:B------:R-:W-:Y:S05]  /*6c10*/  BRA `(.L_x_164) ;  /* 0xffffffe800a47947 */ /* 0x000fea000383ffff */
.L_x_106:
[----:B0-----:R0:W1:Y:S02]  /*6c20*/  SYNCS.PHASECHK.TRANS64.TRYWAIT P0, [R9+URZ], R4 ;  /* 0x00000004090075a7 */ /* 0x001064000800017f */
[----:B-1----:R-:W-:Y:S05]  /*6c30*/  @!P0 NANOSLEEP.SYNCS 0x989680 ;  /* 0x009896800000895d */ /* 0x002fea0003900000 */
[----:B------:R-:W1:Y:S02]  /*6c40*/  @!P0 SYNCS.PHASECHK.TRANS64 P0, [R9+URZ], R4 ;  /* 0x00000004090085a7 */ /* 0x000e64000800007f */
[----:B-1----:R-:W-:Y:S05]  /*6c50*/  @!P0 BRA `(.L_x_106) ;  /* 0xfffffffc00f08947 */ /* 0x002fea000383ffff */
[----:B------:R-:W-:Y:S05]  /*6c60*/  BRA `(.L_x_165) ;  /* 0xffffffe800b47947 */ /* 0x000fea000383ffff */
.L_x_107:
[----:B0-----:R0:W1:Y:S02]  /*6c70*/  SYNCS.PHASECHK.TRANS64.TRYWAIT P0, [R8+URZ], R5 ;  /* 0x00000005080075a7 */ /* 0x001064000800017f */
[----:B-1----:R-:W-:Y:S05]  /*6c80*/  @!P0 NANOSLEEP.SYNCS 0x989680 ;  /* 0x009896800000895d */ /* 0x002fea0003900000 */
[----:B------:R-:W1:Y:S02]  /*6c90*/  @!P0 SYNCS.PHASECHK.TRANS64 P0, [R8+URZ], R5 ;  /* 0x00000005080085a7 */ /* 0x000e64000800007f */
[----:B-1----:R-:W-:Y:S05]  /*6ca0*/  @!P0 BRA `(.L_x_107) ;  /* 0xfffffffc00f08947 */ /* 0x002fea000383ffff */
[----:B------:R-:W-:Y:S05]  /*6cb0*/  BRA `(.L_x_166) ;  /* 0xffffffe800c47947 */ /* 0x000fea000383ffff */
.L_x_108:
[----:B0-----:R0:W1:Y:S02]  /*6cc0*/  SYNCS.PHASECHK.TRANS64.TRYWAIT P0, [R9+URZ], R4 ;  /* 0x00000004090075a7 */ /* 0x001064000800017f */
[----:B-1----:R-:W-:Y:S05]  /*6cd0*/  @!P0 NANOSLEEP.SYNCS 0x989680 ;  /* 0x009896800000895d */ /* 0x002fea0003900000 */
[----:B------:R-:W1:Y:S02]  /*6ce0*/  @!P0 SYNCS.PHASECHK.TRANS64 P0, [R9+URZ], R4 ;  /* 0x00000004090085a7 */ /* 0x000e64000800007f */
[----:B-1----:R-:W-:Y:S05]  /*6cf0*/  @!P0 BRA `(.L_x_108) ;  /* 0xfffffffc00f08947 */ /* 0x002fea000383ffff */
[----:B------:R-:W-:Y:S05]  /*6d00*/  BRA `(.L_x_167) ;  /* 0xffffffe800d47947 */ /* 0x000fea000383ffff */
.L_x_109:
[----:B0-----:R0:W1:Y:S02]  /*6d10*/  SYNCS.PHASECHK.TRANS64.TRYWAIT P0, [R8+URZ], R5 ;  /* 0x00000005080075a7 */ /* 0x001064000800017f */
[----:B-1----:R-:W-:Y:S05]  /*6d20*/  @!P0 NANOSLEEP.SYNCS 0x989680 ;  /* 0x009896800000895d */ /* 0x002fea0003900000 */
[----:B------:R-:W1:Y:S02]  /*6d30*/  @!P0 SYNCS.PHASECHK.TRANS64 P0, [R8+URZ], R5 ;  /* 0x00000005080085a7 */ /* 0x000e64000800007f */
[----:B-1----:R-:W-:Y:S05]  /*6d40*/  @!P0 BRA `(.L_x_109) ;  /* 0xfffffffc00f08947 */ /* 0x002fea000383ffff */
[----:B------:R-:W-:Y:S05]  /*6d50*/  BRA `(.L_x_168) ;  /* 0xffffffe800e47947 */ /* 0x000fea000383ffff */
.L_x_110:
[----:B0-----:R0:W1:Y:S02]  /*6d60*/  SYNCS.PHASECHK.TRANS64.TRYWAIT P0, [R9+URZ], R4 ;  /* 0x00000004090075a7 */ /* 0x001064000800017f */
[----:B-1----:R-:W-:Y:S05]  /*6d70*/  @!P0 NANOSLEEP.SYNCS 0x989680 ;  /* 0x009896800000895d */ /* 0x002fea0003900000 */
[----:B------:R-:W1:Y:S02]  /*6d80*/  @!P0 SYNCS.PHASECHK.TRANS64 P0, [R9+URZ], R4 ;  /* 0x00000004090085a7 */ /* 0x000e64000800007f */
[----:B-1----:R-:W-:Y:S05]  /*6d90*/  @!P0 BRA `(.L_x_110) ;  /* 0xfffffffc00f08947 */ /* 0x002fea000383ffff */
[----:B------:R-:W-:Y:S05]  /*6da0*/  BRA `(.L_x_169) ;  /* 0xffffffe800f47947 */ /* 0x000fea000383ffff */
.L_x_111:
[----:B0-----:R0:W1:Y:S02]  /*6db0*/  SYNCS.PHASECHK.TRANS64.TRYWAIT P0, [R8+URZ], R5 ;  /* 0x00000005080075a7 */ /* 0x001064000800017f */
[----:B-1----:R-:W-:Y:S05]  /*6dc0*/  @!P0 NANOSLEEP.SYNCS 0x989680 ;  /* 0x009896800000895d */ /* 0x002fea0003900000 */
[----:B------:R-:W1:Y:S02]  /*6dd0*/  @!P0 SYNCS.PHASECHK.TRANS64 P0, [R8+URZ], R5 ;  /* 0x00000005080085a7 */ /* 0x000e64000800007f */
[----:B-1----:R-:W-:Y:S05]  /*6de0*/  @!P0 BRA `(.L_x_111) ;  /* 0xfffffffc00f08947 */ /* 0x002fea000383ffff */
[----:B------:R-:W-:Y:S05]  /*6df0*/  BRA `(.L_x_170) ;  /* 0xffffffec00047947 */ /* 0x000fea000383ffff */
.L_x_112:
[----:B0-----:R0:W1:Y:S02]  /*6e00*/  SYNCS.PHASECHK.TRANS64.TRYWAIT P0, [R9+URZ], R4 ;  /* 0x00000004090075a7 */ /* 0x001064000800017f */
[----:B-1----:R-:W-:Y:S05]  /*6e10*/  @!P0 NANOSLEEP.SYNCS 0x989680 ;  /* 0x009896800000895d */ /* 0x002fea0003900000 */
[----:B------:R-:W1:Y:S02]  /*6e20*/  @!P0 SYNCS.PHASECHK.TRANS64 P0, [R9+URZ], R4 ;  /* 0x00000004090085a7 */ /* 0x000e64000800007f */
[----:B-1----:R-:W-:Y:S05]  /*6e30*/  @!P0 BRA `(.L_x_112) ;  /* 0xfffffffc00f08947 */ /* 0x002fea000383ffff */
[----:B------:R-:W-:Y:S05]  /*6e40*/  BRA `(.L_x_171) ;  /* 0xffffffec00147947 */ /* 0x000fea000383ffff */
.L_x_113:
[----:B0-----:R0:W1:Y:S02]  /*6e50*/  SYNCS.PHASECHK.TRANS64.TRYWAIT P0, [R8+URZ], R5 ;  /* 0x00000005080075a7 */ /* 0x001064000800017f */
[----:B-1----:R-:W-:Y:S05]  /*6e60*/  @!P0 NANOSLEEP.SYNCS 0x989680 ;  /* 0x009896800000895d */ /* 0x002fea0003900000 */
[----:B------:R-:W1:Y:S02]  /*6e70*/  @!P0 SYNCS.PHASECHK.TRANS64 P0, [R8+URZ], R5 ;  /* 0x00000005080085a7 */ /* 0x000e64000800007f */
[----:B-1----:R-:W-:Y:S05]  /*6e80*/  @!P0 BRA `(.L_x_113) ;  /* 0xfffffffc00f08947 */ /* 0x002fea000383ffff */
[----:B------:R-:W-:Y:S05]  /*6e90*/  BRA `(.L_x_172) ;  /* 0xffffffec00247947 */ /* 0x000fea000383ffff */
.L_x_114:
[----:B0-----:R0:W1:Y:S02]  /*6ea0*/  SYNCS.PHASECHK.TRANS64.TRYWAIT P0, [R9+URZ], R4 ;  /* 0x00000004090075a7 */ /* 0x001064000800017f */
[----:B-1----:R-:W-:Y:S05]  /*6eb0*/  @!P0 NANOSLEEP.SYNCS 0x989680 ;  /* 0x009896800000895d */ /* 0x002fea0003900000 */
[----:B------:R-:W1:Y:S02]  /*6ec0*/  @!P0 SYNCS.PHASECHK.TRANS64 P0, [R9+URZ], R4 ;  /* 0x00000004090085a7 */ /* 0x000e64000800007f */
[----:B-1----:R-:W-:Y:S05]  /*6ed0*/  @!P0 BRA `(.L_x_114) ;  /* 0xfffffffc00f08947 */ /* 0x002fea000383ffff */
[----:B------:R-:W-:Y:S05]  /*6ee0*/  BRA `(.L_x_173) ;  /* 0xffffffec00347947 */ /* 0x000fea000383ffff */
.L_x_115:
[----:B0-----:R0:W1:Y:S02]  /*6ef0*/  SYNCS.PHASECHK.TRANS64.TRYWAIT P0, [R8+URZ], R5 ;  /* 0x00000005080075a7 */ /* 0x001064000800017f */
[----:B-1----:R-:W-:Y:S05]  /*6f00*/  @!P0 NANOSLEEP.SYNCS 0x989680 ;  /* 0x009896800000895d */ /* 0x002fea0003900000 */
[----:B------:R-:W1:Y:S02]  /*6f10*/  @!P0 SYNCS.PHASECHK.TRANS64 P0, [R8+URZ], R5 ;  /* 0x00000005080085a7 */ /* 0x000e64000800007f */
[----:B-1----:R-:W-:Y:S05]  /*6f20*/  @!P0 BRA `(.L_x_115) ;  /* 0xfffffffc00f08947 */ /* 0x002fea000383ffff */
[----:B------:R-:W-:Y:S05]  /*6f30*/  BRA `(.L_x_174) ;  /* 0xffffffec00447947 */ /* 0x000fea000383ffff */
.L_x_116:
[----:B0-----:R0:W1:Y:S02]  /*6f40*/  SYNCS.PHASECHK.TRANS64.TRYWAIT P0, [R9+URZ], R4 ;  /* 0x00000004090075a7 */ /* 0x001064000800017f */
[----:B-1----:R-:W-:Y:S05]  /*6f50*/  @!P0 NANOSLEEP.SYNCS 0x989680 ;  /* 0x009896800000895d */ /* 0x002fea0003900000 */
[----:B------:R-:W1:Y:S02]  /*6f60*/  @!P0 SYNCS.PHASECHK.TRANS64 P0, [R9+URZ], R4 ;  /* 0x00000004090085a7 */ /* 0x000e64000800007f */
[----:B-1----:R-:W-:Y:S05]  /*6f70*/  @!P0 BRA `(.L_x_116) ;  /* 0xfffffffc00f08947 */ /* 0x002fea000383ffff */
[----:B------:R-:W-:Y:S05]  /*6f80*/  BRA `(.L_x_175) ;  /* 0xffffffec00547947 */ /* 0x000fea000383ffff */
.L_x_117:
[----:B0-----:R0:W1:Y:S02]  /*6f90*/  SYNCS.PHASECHK.TRANS64.TRYWAIT P0, [R6+URZ], R5 ;  /* 0x00000005060075a7 */ /* 0x001064000800017f */
[----:B-1----:R-:W-:Y:S05]  /*6fa0*/  @!P0 NANOSLEEP.SYNCS 0x989680 ;  /* 0x009896800000895d */ /* 0x002fea0003900000 */
[----:B------:R-:W1:Y:S02]  /*6fb0*/  @!P0 SYNCS.PHASECHK.TRANS64 P0, [R6+URZ], R5 ;  /* 0x00000005060085a7 */ /* 0x000e64000800007f */
[----:B-1----:R-:W-:Y:S05]  /*6fc0*/  @!P0 BRA `(.L_x_117) ;  /* 0xfffffffc00f08947 */ /* 0x002fea000383ffff */
[----:B------:R-:W-:Y:S05]  /*6fd0*/  BRA `(.L_x_176) ;  /* 0xffffffec005c7947 */ /* 0x000fea000383ffff */
.L_x_177:
[----:B------:R-:W-:-:S00]  /*6fe0*/  BRA `(.L_x_177) ;  /* 0xfffffffc00fc7947 */ /* 0x000fc0000383ffff */
[----:B------:R-:W-:-:S00]  /*6ff0*/  NOP ;  /* 0x0000000000007918 */ /* 0x000fc00000000000 */
        /* <DEDUP_REMOVED lines=8> */
.L_x_178:


//--------------------- .nv.global.init           --------------------------
	.section	.nv.global.init,"aw",@progbits
.nv.global.init:
	.type		$str$22,@object
	.size		$str$22,($str$23 - $str$22)
$str$22:
        /*0000*/ 	.byte	0x6b, 0x5f, 0x74, 0x69, 0x6c, 0x65, 0x5f, 0x63, 0x6f, 0x75, 0x6e, 0x74, 0x20, 0x3e, 0x3d, 0x20
        /*0010*/ 	.byte	0x31, 0x00
	.type		$str$23,@object
	.size		$str$23,(__unnamed_1 - $str$23)
$str$23:
        /*0012*/ 	.byte	0x2f, 0x74, 0x6d, 0x70, 0x2f, 0x63, 0x75, 0x74, 0x6c, 0x61, 0x73, 0x73, 0x5f, 0x73, 0x77, 0x65
        /*0022*/ 	.byte	0x65, 0x70, 0x5f, 0x73, 0x72, 0x63, 0x2f, 0x69, 0x6e, 0x63, 0x6c, 0x75, 0x64, 0x65, 0x2f, 0x63
        /*0032*/ 	.byte	0x75, 0x74, 0x6c, 0x61, 0x73, 0x73, 0x2f, 0x67, 0x65, 0x6d, 0x6d, 0x2f, 0x63, 0x6f, 0x6c, 0x6c
        /*0042*/ 	.byte	0x65, 0x63, 0x74, 0x69, 0x76, 0x65, 0x2f, 0x73, 0x6d, 0x39, 0x30, 0x5f, 0x6d, 0x6d, 0x61, 0x5f
        /*0052*/ 	.byte	0x74, 0x6d, 0x61, 0x5f, 0x67, 0x6d, 0x6d, 0x61, 0x5f, 0x73, 0x73, 0x5f, 0x77, 0x61, 0x72, 0x70
        /*0062*/ 	.byte	0x73, 0x70, 0x65, 0x63, 0x69, 0x61, 0x6c, 0x69, 0x7a, 0x65, 0x64, 0x2e, 0x68, 0x70, 0x70, 0x00
	.type		__unnamed_1,@object
	.size		__unnamed_1,(.L_0 - __unnamed_1)
__unnamed_1:
        /*0072*/ 	.byte	0x76, 0x6f, 0x69, 0x64, 0x20, 0x63, 0x75, 0x74, 0x6c, 0x61, 0x73, 0x73, 0x3a, 0x3a, 0x67, 0x65
        /* <DEDUP_REMOVED lines=172> */
.L_0:


//--------------------- .nv.shared._ZN7cutlass13device_kernelINS_4gemm6kernel13GemmUniversalIN4cute5tupleIJiiiiEEENS1_10collective13CollectiveMmaINS1_34MainloopSm90TmaGmmaWarpSpecializedILi50ENS5_IJNS4_1CILi2EEENSA_ILi1EEESC_EEENS1_32KernelTmaWarpSpecializedPingpongEEENS5_IJNSA_ILi64EEENSA_ILi8EEESG_EEEaNS5_IJlSC_lEEEaSJ_NS4_8TiledMMAINS4_8MMA_AtomIJNS4_4SM904GMMA25MMA_64x8x32_S32S8S8_SS_TNEEEENS4_6LayoutINS5_IJSC_SC_SC_EEENS5_IJNSA_ILi0EEESS_SS_EEEEENS5_IJNS4_10UnderscoreESV_SV_EEEEENS4_13SM90_TMA_LOADENS4_14ComposedLayoutINS4_7SwizzleILi2ELi4ELi3EEENS4_18smem_ptr_flag_bitsILi8EEENSQ_INS5_IJSH_SG_EEENS5_IJSG_SC_EEEEEEEvNS4_8identityENS4_23SM90_TMA_LOAD_MULTICASTES17_vS18_EENS_8epilogue10collective6detail29Sm90TmaWarpSpecializedAdapterINS1C_15DefaultEpilogueIaSJ_SJ_NS1B_6thread17LinearCombinationIaLi1EiiLNS1G_9ScaleType4KindE0ELNS_15FloatRoundStyleE2EaEENS1_15EpilogueDefaultEEEEEvvEEEEvNT_6ParamsE --------------------------
	.section	.nv.shared._ZN7cutlass13device_kernelINS_4gemm6kernel13GemmUniversalIN4cute5tupleIJiiiiEEENS1_10collective13CollectiveMmaINS1_34MainloopSm90TmaGmmaWarpSpecializedILi50ENS5_IJNS4_1CILi2EEENSA_ILi1EEESC_EEENS1_32KernelTmaWarpSpecializedPingpongEEENS5_IJNSA_ILi64EEENSA_ILi8EEESG_EEEaNS5_IJlSC_lEEEaSJ_NS4_8TiledMMAINS4_8MMA_AtomIJNS4_4SM904GMMA25MMA_64x8x32_S32S8S8_SS_TNEEEENS4_6LayoutINS5_IJSC_SC_SC_EEENS5_IJNSA_ILi0EEESS_SS_EEEEENS5_IJNS4_10UnderscoreESV_SV_EEEEENS4_13SM90_TMA_LOADENS4_14ComposedLayoutINS4_7SwizzleILi2ELi4ELi3EEENS4_18smem_ptr_flag_bitsILi8EEENSQ_INS5_IJSH_SG_EEENS5_IJSG_SC_EEEEEEEvNS4_8identityENS4_23SM90_TMA_LOAD_MULTICASTES17_vS18_EENS_8epilogue10collective6detail29Sm90TmaWarpSpecializedAdapterINS1C_15DefaultEpilogueIaSJ_SJ_NS1B_6thread17LinearCombinationIaLi1EiiLNS1G_9ScaleType4KindE0ELNS_15FloatRoundStyleE2EaEENS1_15EpilogueDefaultEEEEEvvEEEEvNT_6ParamsE,"aw",@nobits
	.sectionflags	@""
	.align	16
	.zero		1024


//--------------------- .nv.shared.reserved.0     --------------------------
	.section	.nv.shared.reserved.0,"aw",@nobits
	.weak		__nv_reservedSMEM_offset_0_alias
	.size		__nv_reservedSMEM_offset_0_alias, 0, 0
	.other		__nv_reservedSMEM_offset_0_alias,@"STO_CUDA_RESERVED_SHARED STV_DEFAULT"
__nv_reservedSMEM_offset_0_alias:
	.zero		0


//--------------------- .nv.global                --------------------------
	.section	.nv.global,"aw",@nobits
.nv.global:
	.type		_ZN39_INTERNAL_2bcb4366_4_k_cu_35421ac8_83324cute1_E,@object
	.size		_ZN39_INTERNAL_2bcb4366_4_k_cu_35421ac8_83324cute1_E,(_ZN39_INTERNAL_2bcb4366_4_k_cu_35421ac8_83324cuda3std3__45__cpo6cbeginE - _ZN39_INTERNAL_2bcb4366_4_k_cu_35421ac8_83324cute1_E)
_ZN39_INTERNAL_2bcb4366_4_k_cu_35421ac8_83324cute1_E:
	.zero		1
	.type		_ZN39_INTERNAL_2bcb4366_4_k_cu_35421ac8_83324cuda3std3__45__cpo6cbeginE,@object
	.size		_ZN39_INTERNAL_2bcb4366_4_k_cu_35421ac8_83324cuda3std3__45__cpo6cbeginE,(_ZN39_INTERNAL_2bcb4366_4_k_cu_35421ac8_83324cuda3std3__48in_placeE - _ZN39_INTERNAL_2bcb4366_4_k_cu_35421ac8_83324cuda3std3__45__cpo6cbeginE)
_ZN39_INTERNAL_2bcb4366_4_k_cu_35421ac8_83324cuda3std3__45__cpo6cbeginE:
	.zero		1
	.type		_ZN39_INTERNAL_2bcb4366_4_k_cu_35421ac8_83324cuda3std3__48in_placeE,@object
	.size		_ZN39_INTERNAL_2bcb4366_4_k_cu_35421ac8_83324cuda3std3__48in_placeE,(_ZN39_INTERNAL_2bcb4366_4_k_cu_35421ac8_83324cuda3std6ranges3__45__cpo9iter_moveE - _ZN39_INTERNAL_2bcb4366_4_k_cu_35421ac8_83324cuda3std3__48in_placeE)
_ZN39_INTERNAL_2bcb4366_4_k_cu_35421ac8_83324cuda3std3__48in_placeE:
	.zero		1
	.type		_ZN39_INTERNAL_2bcb4366_4_k_cu_35421ac8_83324cuda3std6ranges3__45__cpo9iter_moveE,@object
	.size		_ZN39_INTERNAL_2bcb4366_4_k_cu_35421ac8_83324cuda3std6ranges3__45__cpo9iter_moveE,(_ZN39_INTERNAL_2bcb4366_4_k_cu_35421ac8_83324cuda3std3__45__cpo5beginE - _ZN39_INTERNAL_2bcb4366_4_k_cu_35421ac8_83324cuda3std6ranges3__45__cpo9iter_moveE)
_ZN39_INTERNAL_2bcb4366_4_k_cu_35421ac8_83324cuda3std6ranges3__45__cpo9iter_moveE:
	.zero		1
	.type		_ZN39_INTERNAL_2bcb4366_4_k_cu_35421ac8_83324cuda3std3__45__cpo5beginE,@object
	.size		_ZN39_INTERNAL_2bcb4366_4_k_cu_35421ac8_83324cuda3std3__45__cpo5beginE,(_ZN39_INTERNAL_2bcb4366_4_k_cu_35421ac8_83324cuda3std3__441_GLOBAL__N__2bcb4366_4_k_cu_35421ac8_83326ignoreE - _ZN39_INTERNAL_2bcb4366_4_k_cu_35421ac8_83324cuda3std3__45__cpo5beginE)
_ZN39_INTERNAL_2bcb4366_4_k_cu_35421ac8_83324cuda3std3__45__cpo5beginE:
	.zero		1
	.type		_ZN39_INTERNAL_2bcb4366_4_k_cu_35421ac8_83324cuda3std3__441_GLOBAL__N__2bcb4366_4_k_cu_35421ac8_83326ignoreE,@object
	.size		_ZN39_INTERNAL_2bcb4366_4_k_cu_35421ac8_83324cuda3std3__441_GLOBAL__N__2bcb4366_4_k_cu_35421ac8_83326ignoreE,(_ZN39_INTERNAL_2bcb4366_4_k_cu_35421ac8_83324cute7productE - _ZN39_INTERNAL_2bcb4366_4_k_cu_35421ac8_83324cuda3std3__441_GLOBAL__N__2bcb4366_4_k_cu_35421ac8_83326ignoreE)
_ZN39_INTERNAL_2bcb4366_4_k_cu_35421ac8_83324cuda3std3__441_GLOBAL__N__2bcb4366_4_k_cu_35421ac8_83326ignoreE:
	.zero		1
	.type		_ZN39_INTERNAL_2bcb4366_4_k_cu_35421ac8_83324cute7productE,@object
	.size		_ZN39_INTERNAL_2bcb4366_4_k_cu_35421ac8_83324cute7productE,(_ZN39_INTERNAL_2bcb4366_4_k_cu_35421ac8_83324cuda3std3__45__cpo3endE - _ZN39_INTERNAL_2bcb4366_4_k_cu_35421ac8_83324cute7productE)
_ZN39_INTERNAL_2bcb4366_4_k_cu_35421ac8_83324cute7productE:
	.zero		1
	.type		_ZN39_INTERNAL_2bcb4366_4_k_cu_35421ac8_83324cuda3std3__45__cpo3endE,@object
	.size		_ZN39_INTERNAL_2bcb4366_4_k_cu_35421ac8_83324cuda3std3__45__cpo3endE,(_ZN39_INTERNAL_2bcb4366_4_k_cu_35421ac8_83324cuda3std3__419piecewise_constructE - _ZN39_INTERNAL_2bcb4366_4_k_cu_35421ac8_83324cuda3std3__45__cpo3endE)
_ZN39_INTERNAL_2bcb4366_4_k_cu_35421ac8_83324cuda3std3__45__cpo3endE:
	.zero		1
	.type		_ZN39_INTERNAL_2bcb4366_4_k_cu_35421ac8_83324cuda3std3__419piecewise_constructE,@object
	.size		_ZN39_INTERNAL_2bcb4366_4_k_cu_35421ac8_83324cuda3std3__419piecewise_constructE,(_ZN39_INTERNAL_2bcb4366_4_k_cu_35421ac8_83324cuda3std3__45__cpo4cendE - _ZN39_INTERNAL_2bcb4366_4_k_cu_35421ac8_83324cuda3std3__419piecewise_constructE)
_ZN39_INTERNAL_2bcb4366_4_k_cu_35421ac8_83324cuda3std3__419piecewise_constructE:
	.zero		1
	.type		_ZN39_INTERNAL_2bcb4366_4_k_cu_35421ac8_83324cuda3std3__45__cpo4cendE,@object
	.size		_ZN39_INTERNAL_2bcb4366_4_k_cu_35421ac8_83324cuda3std3__45__cpo4cendE,(_ZN39_INTERNAL_2bcb4366_4_k_cu_35421ac8_83324cuda3std6ranges3__45__cpo4swapE - _ZN39_INTERNAL_2bcb4366_4_k_cu_35421ac8_83324cuda3std3__45__cpo4cendE)
_ZN39_INTERNAL_2bcb4366_4_k_cu_35421ac8_83324cuda3std3__45__cpo4cendE:
	.zero		1
	.type		_ZN39_INTERNAL_2bcb4366_4_k_cu_35421ac8_83324cuda3std6ranges3__45__cpo4swapE,@object
	.size		_ZN39_INTERNAL_2bcb4366_4_k_cu_35421ac8_83324cuda3std6ranges3__45__cpo4swapE,(.L_8 - _ZN39_INTERNAL_2bcb4366_4_k_cu_35421ac8_83324cuda3std6ranges3__45__cpo4swapE)
_ZN39_INTERNAL_2bcb4366_4_k_cu_35421ac8_83324cuda3std6ranges3__45__cpo4swapE:
	.zero		1
.L_8:


//--------------------- .nv.constant0._ZN7cutlass13device_kernelINS_4gemm6kernel13GemmUniversalIN4cute5tupleIJiiiiEEENS1_10collective13CollectiveMmaINS1_34MainloopSm90TmaGmmaWarpSpecializedILi50ENS5_IJNS4_1CILi2EEENSA_ILi1EEESC_EEENS1_32KernelTmaWarpSpecializedPingpongEEENS5_IJNSA_ILi64EEENSA_ILi8EEESG_EEEaNS5_IJlSC_lEEEaSJ_NS4_8TiledMMAINS4_8MMA_AtomIJNS4_4SM904GMMA25MMA_64x8x32_S32S8S8_SS_TNEEEENS4_6LayoutINS5_IJSC_SC_SC_EEENS5_IJNSA_ILi0EEESS_SS_EEEEENS5_IJNS4_10UnderscoreESV_SV_EEEEENS4_13SM90_TMA_LOADENS4_14ComposedLayoutINS4_7SwizzleILi2ELi4ELi3EEENS4_18smem_ptr_flag_bitsILi8EEENSQ_INS5_IJSH_SG_EEENS5_IJSG_SC_EEEEEEEvNS4_8identityENS4_23SM90_TMA_LOAD_MULTICASTES17_vS18_EENS_8epilogue10collective6detail29Sm90TmaWarpSpecializedAdapterINS1C_15DefaultEpilogueIaSJ_SJ_NS1B_6thread17LinearCombinationIaLi1EiiLNS1G_9ScaleType4KindE0ELNS_15FloatRoundStyleE2EaEENS1_15EpilogueDefaultEEEEEvvEEEEvNT_6ParamsE --------------------------
	.section	.nv.constant0._ZN7cutlass13device_kernelINS_4gemm6kernel13GemmUniversalIN4cute5tupleIJiiiiEEENS1_10collective13CollectiveMmaINS1_34MainloopSm90TmaGmmaWarpSpecializedILi50ENS5_IJNS4_1CILi2EEENSA_ILi1EEESC_EEENS1_32KernelTmaWarpSpecializedPingpongEEENS5_IJNSA_ILi64EEENSA_ILi8EEESG_EEEaNS5_IJlSC_lEEEaSJ_NS4_8TiledMMAINS4_8MMA_AtomIJNS4_4SM904GMMA25MMA_64x8x32_S32S8S8_SS_TNEEEENS4_6LayoutINS5_IJSC_SC_SC_EEENS5_IJNSA_ILi0EEESS_SS_EEEEENS5_IJNS4_10UnderscoreESV_SV_EEEEENS4_13SM90_TMA_LOADENS4_14ComposedLayoutINS4_7SwizzleILi2ELi4ELi3EEENS4_18smem_ptr_flag_bitsILi8EEENSQ_INS5_IJSH_SG_EEENS5_IJSG_SC_EEEEEEEvNS4_8identityENS4_23SM90_TMA_LOAD_MULTICASTES17_vS18_EENS_8epilogue10collective6detail29Sm90TmaWarpSpecializedAdapterINS1C_15DefaultEpilogueIaSJ_SJ_NS1B_6thread17LinearCombinationIaLi1EiiLNS1G_9ScaleType4KindE0ELNS_15FloatRoundStyleE2EaEENS1_15EpilogueDefaultEEEEEvvEEEEvNT_6ParamsE,"a",@progbits
	.sectionflags	@""
	.align	4
.nv.constant0._ZN7cutlass13device_kernelINS_4gemm6kernel13GemmUniversalIN4cute5tupleIJiiiiEEENS1_10collective13CollectiveMmaINS1_34MainloopSm90TmaGmmaWarpSpecializedILi50ENS5_IJNS4_1CILi2EEENSA_ILi1EEESC_EEENS1_32KernelTmaWarpSpecializedPingpongEEENS5_IJNSA_ILi64EEENSA_ILi8EEESG_EEEaNS5_IJlSC_lEEEaSJ_NS4_8TiledMMAINS4_8MMA_AtomIJNS4_4SM904GMMA25MMA_64x8x32_S32S8S8_SS_TNEEEENS4_6LayoutINS5_IJSC_SC_SC_EEENS5_IJNSA_ILi0EEESS_SS_EEEEENS5_IJNS4_10UnderscoreESV_SV_EEEEENS4_13SM90_TMA_LOADENS4_14ComposedLayoutINS4_7SwizzleILi2ELi4ELi3EEENS4_18smem_ptr_flag_bitsILi8EEENSQ_INS5_IJSH_SG_EEENS5_IJSG_SC_EEEEEEEvNS4_8identityENS4_23SM90_TMA_LOAD_MULTICASTES17_vS18_EENS_8epilogue10collective6detail29Sm90TmaWarpSpecializedAdapterINS1C_15DefaultEpilogueIaSJ_SJ_NS1B_6thread17LinearCombinationIaLi1EiiLNS1G_9ScaleType4KindE0ELNS_15FloatRoundStyleE2EaEENS1_15EpilogueDefaultEEEEEvvEEEEvNT_6ParamsE:
	.zero		1664


//--------------------- SYMBOLS --------------------------

	.type		.nv.reservedSmem.offset0,@object
	.size		.nv.reservedSmem.offset0,0x4
	.type		__assertfail,@function
